//
// Generated by NVIDIA NVVM Compiler
//
// Compiler Build ID: CL-36424714
// Cuda compilation tools, release 13.0, V13.0.88
// Based on NVVM 20.0.0
//

.version 9.0
.target sm_100
.address_size 64

	// .globl	_Z13conv2d_kernelPKfS0_Pfiiiii
.extern .shared .align 16 .b8 sdata[];

.visible .entry _Z13conv2d_kernelPKfS0_Pfiiiii(
	.param .u64 .ptr .align 1 _Z13conv2d_kernelPKfS0_Pfiiiii_param_0,
	.param .u64 .ptr .align 1 _Z13conv2d_kernelPKfS0_Pfiiiii_param_1,
	.param .u64 .ptr .align 1 _Z13conv2d_kernelPKfS0_Pfiiiii_param_2,
	.param .u32 _Z13conv2d_kernelPKfS0_Pfiiiii_param_3,
	.param .u32 _Z13conv2d_kernelPKfS0_Pfiiiii_param_4,
	.param .u32 _Z13conv2d_kernelPKfS0_Pfiiiii_param_5,
	.param .u32 _Z13conv2d_kernelPKfS0_Pfiiiii_param_6,
	.param .u32 _Z13conv2d_kernelPKfS0_Pfiiiii_param_7
)
{
	.reg .pred 	%p<15>;
	.reg .b32 	%r<51>;
	.reg .b32 	%f<119>;
	.reg .b64 	%rd<45>;

	ld.param.u64 	%rd10, [_Z13conv2d_kernelPKfS0_Pfiiiii_param_0];
	ld.param.u64 	%rd11, [_Z13conv2d_kernelPKfS0_Pfiiiii_param_1];
	ld.param.u64 	%rd9, [_Z13conv2d_kernelPKfS0_Pfiiiii_param_2];
	ld.param.u32 	%r21, [_Z13conv2d_kernelPKfS0_Pfiiiii_param_3];
	ld.param.u32 	%r22, [_Z13conv2d_kernelPKfS0_Pfiiiii_param_5];
	ld.param.u32 	%r23, [_Z13conv2d_kernelPKfS0_Pfiiiii_param_6];
	ld.param.u32 	%r24, [_Z13conv2d_kernelPKfS0_Pfiiiii_param_7];
	cvta.to.global.u64 	%rd1, %rd11;
	cvta.to.global.u64 	%rd2, %rd10;
	mov.u32 	%r26, %ctaid.x;
	mov.u32 	%r27, %ntid.x;
	mov.u32 	%r28, %tid.x;
	mad.lo.s32 	%r1, %r26, %r27, %r28;
	mov.u32 	%r29, %ctaid.y;
	mov.u32 	%r30, %ntid.y;
	mov.u32 	%r31, %tid.y;
	mad.lo.s32 	%r32, %r29, %r30, %r31;
	setp.ge.s32 	%p1, %r1, %r23;
	setp.ge.s32 	%p2, %r32, %r24;
	or.pred  	%p3, %p1, %p2;
	@%p3 bra 	$L__BB0_18;
	setp.lt.s32 	%p4, %r22, 1;
	mov.f32 	%f117, 0f00000000;
	@%p4 bra 	$L__BB0_17;
	and.b32  	%r3, %r22, 15;
	and.b32  	%r4, %r22, 7;
	and.b32  	%r5, %r22, 2147483632;
	and.b32  	%r6, %r22, 3;
	neg.s32 	%r7, %r5;
	add.s64 	%rd3, %rd2, 32;
	mov.f32 	%f117, 0f00000000;
	mov.b32 	%r45, 0;
$L__BB0_3:
	setp.lt.u32 	%p5, %r22, 16;
	add.s32 	%r35, %r45, %r32;
	mad.lo.s32 	%r9, %r35, %r21, %r1;
	mul.lo.s32 	%r10, %r45, %r22;
	mov.b32 	%r49, 0;
	@%p5 bra 	$L__BB0_6;
	mul.wide.u32 	%rd12, %r10, 4;
	add.s64 	%rd13, %rd1, %rd12;
	add.s64 	%rd44, %rd13, 32;
	mov.u32 	%r46, %r9;
	mov.u32 	%r47, %r7;
$L__BB0_5:
	.pragma "nounroll";
	mul.wide.s32 	%rd14, %r46, 4;
	add.s64 	%rd15, %rd3, %rd14;
	ld.global.f32 	%f20, [%rd15+-32];
	ld.global.f32 	%f21, [%rd44+-32];
	fma.rn.f32 	%f22, %f20, %f21, %f117;
	ld.global.f32 	%f23, [%rd15+-28];
	ld.global.f32 	%f24, [%rd44+-28];
	fma.rn.f32 	%f25, %f23, %f24, %f22;
	ld.global.f32 	%f26, [%rd15+-24];
	ld.global.f32 	%f27, [%rd44+-24];
	fma.rn.f32 	%f28, %f26, %f27, %f25;
	ld.global.f32 	%f29, [%rd15+-20];
	ld.global.f32 	%f30, [%rd44+-20];
	fma.rn.f32 	%f31, %f29, %f30, %f28;
	ld.global.f32 	%f32, [%rd15+-16];
	ld.global.f32 	%f33, [%rd44+-16];
	fma.rn.f32 	%f34, %f32, %f33, %f31;
	ld.global.f32 	%f35, [%rd15+-12];
	ld.global.f32 	%f36, [%rd44+-12];
	fma.rn.f32 	%f37, %f35, %f36, %f34;
	ld.global.f32 	%f38, [%rd15+-8];
	ld.global.f32 	%f39, [%rd44+-8];
	fma.rn.f32 	%f40, %f38, %f39, %f37;
	ld.global.f32 	%f41, [%rd15+-4];
	ld.global.f32 	%f42, [%rd44+-4];
	fma.rn.f32 	%f43, %f41, %f42, %f40;
	ld.global.f32 	%f44, [%rd15];
	ld.global.f32 	%f45, [%rd44];
	fma.rn.f32 	%f46, %f44, %f45, %f43;
	ld.global.f32 	%f47, [%rd15+4];
	ld.global.f32 	%f48, [%rd44+4];
	fma.rn.f32 	%f49, %f47, %f48, %f46;
	ld.global.f32 	%f50, [%rd15+8];
	ld.global.f32 	%f51, [%rd44+8];
	fma.rn.f32 	%f52, %f50, %f51, %f49;
	ld.global.f32 	%f53, [%rd15+12];
	ld.global.f32 	%f54, [%rd44+12];
	fma.rn.f32 	%f55, %f53, %f54, %f52;
	ld.global.f32 	%f56, [%rd15+16];
	ld.global.f32 	%f57, [%rd44+16];
	fma.rn.f32 	%f58, %f56, %f57, %f55;
	ld.global.f32 	%f59, [%rd15+20];
	ld.global.f32 	%f60, [%rd44+20];
	fma.rn.f32 	%f61, %f59, %f60, %f58;
	ld.global.f32 	%f62, [%rd15+24];
	ld.global.f32 	%f63, [%rd44+24];
	fma.rn.f32 	%f64, %f62, %f63, %f61;
	ld.global.f32 	%f65, [%rd15+28];
	ld.global.f32 	%f66, [%rd44+28];
	fma.rn.f32 	%f117, %f65, %f66, %f64;
	add.s32 	%r47, %r47, 16;
	add.s32 	%r46, %r46, 16;
	add.s64 	%rd44, %rd44, 64;
	setp.ne.s32 	%p6, %r47, 0;
	mov.u32 	%r49, %r5;
	@%p6 bra 	$L__BB0_5;
$L__BB0_6:
	setp.eq.s32 	%p7, %r3, 0;
	@%p7 bra 	$L__BB0_16;
	add.s32 	%r36, %r3, -1;
	setp.lt.u32 	%p8, %r36, 7;
	@%p8 bra 	$L__BB0_9;
	add.s32 	%r37, %r9, %r49;
	add.s32 	%r38, %r49, %r10;
	mul.wide.s32 	%rd16, %r37, 4;
	add.s64 	%rd17, %rd2, %rd16;
	ld.global.f32 	%f68, [%rd17];
	mul.wide.u32 	%rd18, %r38, 4;
	add.s64 	%rd19, %rd1, %rd18;
	ld.global.f32 	%f69, [%rd19];
	fma.rn.f32 	%f70, %f68, %f69, %f117;
	ld.global.f32 	%f71, [%rd17+4];
	cvt.u64.u32 	%rd20, %r10;
	cvt.u64.u32 	%rd21, %r49;
	add.s64 	%rd22, %rd21, %rd20;
	shl.b64 	%rd23, %rd22, 2;
	add.s64 	%rd24, %rd1, %rd23;
	ld.global.f32 	%f72, [%rd24+4];
	fma.rn.f32 	%f73, %f71, %f72, %f70;
	ld.global.f32 	%f74, [%rd17+8];
	ld.global.f32 	%f75, [%rd24+8];
	fma.rn.f32 	%f76, %f74, %f75, %f73;
	ld.global.f32 	%f77, [%rd17+12];
	ld.global.f32 	%f78, [%rd24+12];
	fma.rn.f32 	%f79, %f77, %f78, %f76;
	ld.global.f32 	%f80, [%rd17+16];
	ld.global.f32 	%f81, [%rd24+16];
	fma.rn.f32 	%f82, %f80, %f81, %f79;
	ld.global.f32 	%f83, [%rd17+20];
	ld.global.f32 	%f84, [%rd24+20];
	fma.rn.f32 	%f85, %f83, %f84, %f82;
	ld.global.f32 	%f86, [%rd17+24];
	ld.global.f32 	%f87, [%rd24+24];
	fma.rn.f32 	%f88, %f86, %f87, %f85;
	ld.global.f32 	%f89, [%rd17+28];
	ld.global.f32 	%f90, [%rd24+28];
	fma.rn.f32 	%f117, %f89, %f90, %f88;
	add.s32 	%r49, %r49, 8;
$L__BB0_9:
	setp.eq.s32 	%p9, %r4, 0;
	@%p9 bra 	$L__BB0_16;
	add.s32 	%r39, %r4, -1;
	setp.lt.u32 	%p10, %r39, 3;
	@%p10 bra 	$L__BB0_12;
	add.s32 	%r40, %r9, %r49;
	add.s32 	%r41, %r49, %r10;
	mul.wide.s32 	%rd25, %r40, 4;
	add.s64 	%rd26, %rd2, %rd25;
	ld.global.f32 	%f92, [%rd26];
	mul.wide.u32 	%rd27, %r41, 4;
	add.s64 	%rd28, %rd1, %rd27;
	ld.global.f32 	%f93, [%rd28];
	fma.rn.f32 	%f94, %f92, %f93, %f117;
	ld.global.f32 	%f95, [%rd26+4];
	cvt.u64.u32 	%rd29, %r10;
	cvt.u64.u32 	%rd30, %r49;
	add.s64 	%rd31, %rd30, %rd29;
	shl.b64 	%rd32, %rd31, 2;
	add.s64 	%rd33, %rd1, %rd32;
	ld.global.f32 	%f96, [%rd33+4];
	fma.rn.f32 	%f97, %f95, %f96, %f94;
	ld.global.f32 	%f98, [%rd26+8];
	ld.global.f32 	%f99, [%rd33+8];
	fma.rn.f32 	%f100, %f98, %f99, %f97;
	ld.global.f32 	%f101, [%rd26+12];
	ld.global.f32 	%f102, [%rd33+12];
	fma.rn.f32 	%f117, %f101, %f102, %f100;
	add.s32 	%r49, %r49, 4;
$L__BB0_12:
	setp.eq.s32 	%p11, %r6, 0;
	@%p11 bra 	$L__BB0_16;
	setp.eq.s32 	%p12, %r6, 1;
	add.s32 	%r42, %r9, %r49;
	add.s32 	%r43, %r49, %r10;
	mul.wide.s32 	%rd34, %r42, 4;
	add.s64 	%rd7, %rd2, %rd34;
	ld.global.f32 	%f103, [%rd7];
	mul.wide.u32 	%rd35, %r43, 4;
	add.s64 	%rd36, %rd1, %rd35;
	ld.global.f32 	%f104, [%rd36];
	fma.rn.f32 	%f117, %f103, %f104, %f117;
	@%p12 bra 	$L__BB0_16;
	setp.eq.s32 	%p13, %r6, 2;
	ld.global.f32 	%f105, [%rd7+4];
	cvt.u64.u32 	%rd37, %r10;
	cvt.u64.u32 	%rd38, %r49;
	add.s64 	%rd39, %rd38, %rd37;
	shl.b64 	%rd40, %rd39, 2;
	add.s64 	%rd8, %rd1, %rd40;
	ld.global.f32 	%f106, [%rd8+4];
	fma.rn.f32 	%f117, %f105, %f106, %f117;
	@%p13 bra 	$L__BB0_16;
	ld.global.f32 	%f107, [%rd7+8];
	ld.global.f32 	%f108, [%rd8+8];
	fma.rn.f32 	%f117, %f107, %f108, %f117;
$L__BB0_16:
	add.s32 	%r45, %r45, 1;
	setp.ne.s32 	%p14, %r45, %r22;
	@%p14 bra 	$L__BB0_3;
$L__BB0_17:
	mad.lo.s32 	%r44, %r23, %r32, %r1;
	cvta.to.global.u64 	%rd41, %rd9;
	mul.wide.s32 	%rd42, %r44, 4;
	add.s64 	%rd43, %rd41, %rd42;
	st.global.f32 	[%rd43], %f117;
$L__BB0_18:
	ret;

}
	// .globl	_Z18addBiasRelu_kernelPfPKfii
.visible .entry _Z18addBiasRelu_kernelPfPKfii(
	.param .u64 .ptr .align 1 _Z18addBiasRelu_kernelPfPKfii_param_0,
	.param .u64 .ptr .align 1 _Z18addBiasRelu_kernelPfPKfii_param_1,
	.param .u32 _Z18addBiasRelu_kernelPfPKfii_param_2,
	.param .u32 _Z18addBiasRelu_kernelPfPKfii_param_3
)
{
	.reg .pred 	%p<3>;
	.reg .b32 	%r<8>;
	.reg .b32 	%f<5>;
	.reg .b64 	%rd<9>;

	ld.param.u64 	%rd1, [_Z18addBiasRelu_kernelPfPKfii_param_0];
	ld.param.u64 	%rd2, [_Z18addBiasRelu_kernelPfPKfii_param_1];
	ld.param.u32 	%r2, [_Z18addBiasRelu_kernelPfPKfii_param_2];
	ld.param.u32 	%r3, [_Z18addBiasRelu_kernelPfPKfii_param_3];
	mov.u32 	%r4, %ctaid.x;
	mov.u32 	%r5, %ntid.x;
	mov.u32 	%r6, %tid.x;
	mad.lo.s32 	%r1, %r4, %r5, %r6;
	setp.ge.s32 	%p1, %r1, %r3;
	@%p1 bra 	$L__BB1_2;
	cvta.to.global.u64 	%rd3, %rd1;
	cvta.to.global.u64 	%rd4, %rd2;
	div.s32 	%r7, %r1, %r2;
	mul.wide.s32 	%rd5, %r1, 4;
	add.s64 	%rd6, %rd3, %rd5;
	ld.global.f32 	%f1, [%rd6];
	mul.wide.s32 	%rd7, %r7, 4;
	add.s64 	%rd8, %rd4, %rd7;
	ld.global.f32 	%f2, [%rd8];
	add.f32 	%f3, %f1, %f2;
	setp.lt.f32 	%p2, %f3, 0f00000000;
	selp.f32 	%f4, 0f00000000, %f3, %p2;
	st.global.f32 	[%rd6], %f4;
$L__BB1_2:
	ret;

}
	// .globl	_Z14maxpool_kernelPKfPfiiii
.visible .entry _Z14maxpool_kernelPKfPfiiii(
	.param .u64 .ptr .align 1 _Z14maxpool_kernelPKfPfiiii_param_0,
	.param .u64 .ptr .align 1 _Z14maxpool_kernelPKfPfiiii_param_1,
	.param .u32 _Z14maxpool_kernelPKfPfiiii_param_2,
	.param .u32 _Z14maxpool_kernelPKfPfiiii_param_3,
	.param .u32 _Z14maxpool_kernelPKfPfiiii_param_4,
	.param .u32 _Z14maxpool_kernelPKfPfiiii_param_5
)
{
	.reg .pred 	%p<19>;
	.reg .b32 	%r<24>;
	.reg .b32 	%f<18>;
	.reg .b64 	%rd<21>;

	ld.param.u64 	%rd3, [_Z14maxpool_kernelPKfPfiiii_param_0];
	ld.param.u64 	%rd2, [_Z14maxpool_kernelPKfPfiiii_param_1];
	ld.param.u32 	%r9, [_Z14maxpool_kernelPKfPfiiii_param_2];
	ld.param.u32 	%r10, [_Z14maxpool_kernelPKfPfiiii_param_3];
	ld.param.u32 	%r11, [_Z14maxpool_kernelPKfPfiiii_param_4];
	ld.param.u32 	%r12, [_Z14maxpool_kernelPKfPfiiii_param_5];
	cvta.to.global.u64 	%rd1, %rd3;
	mov.u32 	%r14, %ctaid.x;
	mov.u32 	%r15, %ntid.x;
	mov.u32 	%r16, %tid.x;
	mad.lo.s32 	%r1, %r14, %r15, %r16;
	mov.u32 	%r17, %ctaid.y;
	mov.u32 	%r18, %ntid.y;
	mov.u32 	%r19, %tid.y;
	mad.lo.s32 	%r20, %r17, %r18, %r19;
	setp.ge.s32 	%p1, %r1, %r11;
	setp.ge.s32 	%p2, %r20, %r12;
	or.pred  	%p3, %p1, %p2;
	@%p3 bra 	$L__BB2_10;
	shl.b32 	%r3, %r1, 1;
	shl.b32 	%r4, %r20, 1;
	setp.ge.s32 	%p4, %r4, %r10;
	mul.lo.s32 	%r5, %r4, %r9;
	setp.ge.s32 	%p5, %r3, %r9;
	mov.f32 	%f15, 0fFF7FFFFF;
	or.pred  	%p6, %p5, %p4;
	@%p6 bra 	$L__BB2_3;
	add.s32 	%r21, %r3, %r5;
	mul.wide.s32 	%rd4, %r21, 4;
	add.s64 	%rd5, %rd1, %rd4;
	ld.global.f32 	%f10, [%rd5];
	max.f32 	%f15, %f10, 0fFF7FFFFF;
$L__BB2_3:
	setp.ge.s32 	%p7, %r4, %r10;
	add.s32 	%r6, %r3, 1;
	setp.ge.s32 	%p8, %r6, %r9;
	or.pred  	%p9, %p8, %p7;
	@%p9 bra 	$L__BB2_5;
	cvt.s64.s32 	%rd6, %r5;
	cvt.s64.s32 	%rd7, %r3;
	add.s64 	%rd8, %rd7, %rd6;
	shl.b64 	%rd9, %rd8, 2;
	add.s64 	%rd10, %rd1, %rd9;
	ld.global.f32 	%f11, [%rd10+4];
	setp.gt.f32 	%p10, %f11, %f15;
	selp.f32 	%f15, %f11, %f15, %p10;
$L__BB2_5:
	setp.ge.s32 	%p11, %r3, %r9;
	add.s32 	%r7, %r4, 1;
	setp.ge.s32 	%p12, %r7, %r10;
	add.s32 	%r8, %r5, %r9;
	or.pred  	%p13, %p11, %p12;
	@%p13 bra 	$L__BB2_7;
	add.s32 	%r22, %r3, %r8;
	mul.wide.s32 	%rd11, %r22, 4;
	add.s64 	%rd12, %rd1, %rd11;
	ld.global.f32 	%f12, [%rd12];
	setp.gt.f32 	%p14, %f12, %f15;
	selp.f32 	%f15, %f12, %f15, %p14;
$L__BB2_7:
	setp.ge.s32 	%p15, %r7, %r10;
	setp.ge.s32 	%p16, %r6, %r9;
	or.pred  	%p17, %p16, %p15;
	@%p17 bra 	$L__BB2_9;
	cvt.s64.s32 	%rd13, %r8;
	cvt.s64.s32 	%rd14, %r3;
	add.s64 	%rd15, %rd14, %rd13;
	shl.b64 	%rd16, %rd15, 2;
	add.s64 	%rd17, %rd1, %rd16;
	ld.global.f32 	%f13, [%rd17+4];
	setp.gt.f32 	%p18, %f13, %f15;
	selp.f32 	%f15, %f13, %f15, %p18;
$L__BB2_9:
	mad.lo.s32 	%r23, %r11, %r20, %r1;
	cvta.to.global.u64 	%rd18, %rd2;
	mul.wide.s32 	%rd19, %r23, 4;
	add.s64 	%rd20, %rd18, %rd19;
	st.global.f32 	[%rd20], %f15;
$L__BB2_10:
	ret;

}
	// .globl	_Z26conv2d_multichannel_kernelPKfS0_Pfiiiiiii
.visible .entry _Z26conv2d_multichannel_kernelPKfS0_Pfiiiiiii(
	.param .u64 .ptr .align 1 _Z26conv2d_multichannel_kernelPKfS0_Pfiiiiiii_param_0,
	.param .u64 .ptr .align 1 _Z26conv2d_multichannel_kernelPKfS0_Pfiiiiiii_param_1,
	.param .u64 .ptr .align 1 _Z26conv2d_multichannel_kernelPKfS0_Pfiiiiiii_param_2,
	.param .u32 _Z26conv2d_multichannel_kernelPKfS0_Pfiiiiiii_param_3,
	.param .u32 _Z26conv2d_multichannel_kernelPKfS0_Pfiiiiiii_param_4,
	.param .u32 _Z26conv2d_multichannel_kernelPKfS0_Pfiiiiiii_param_5,
	.param .u32 _Z26conv2d_multichannel_kernelPKfS0_Pfiiiiiii_param_6,
	.param .u32 _Z26conv2d_multichannel_kernelPKfS0_Pfiiiiiii_param_7,
	.param .u32 _Z26conv2d_multichannel_kernelPKfS0_Pfiiiiiii_param_8,
	.param .u32 _Z26conv2d_multichannel_kernelPKfS0_Pfiiiiiii_param_9
)
{
	.reg .pred 	%p<19>;
	.reg .b32 	%r<69>;
	.reg .b32 	%f<123>;
	.reg .b64 	%rd<28>;

	ld.param.u64 	%rd8, [_Z26conv2d_multichannel_kernelPKfS0_Pfiiiiiii_param_0];
	ld.param.u64 	%rd9, [_Z26conv2d_multichannel_kernelPKfS0_Pfiiiiiii_param_1];
	ld.param.u32 	%r29, [_Z26conv2d_multichannel_kernelPKfS0_Pfiiiiiii_param_3];
	ld.param.u32 	%r31, [_Z26conv2d_multichannel_kernelPKfS0_Pfiiiiiii_param_5];
	ld.param.u32 	%r32, [_Z26conv2d_multichannel_kernelPKfS0_Pfiiiiiii_param_6];
	ld.param.u32 	%r33, [_Z26conv2d_multichannel_kernelPKfS0_Pfiiiiiii_param_7];
	ld.param.u32 	%r35, [_Z26conv2d_multichannel_kernelPKfS0_Pfiiiiiii_param_8];
	ld.param.u32 	%r36, [_Z26conv2d_multichannel_kernelPKfS0_Pfiiiiiii_param_9];
	cvta.to.global.u64 	%rd1, %rd9;
	cvta.to.global.u64 	%rd2, %rd8;
	mov.u32 	%r37, %ctaid.x;
	mov.u32 	%r38, %ntid.x;
	mov.u32 	%r39, %tid.x;
	mad.lo.s32 	%r1, %r37, %r38, %r39;
	mov.u32 	%r40, %ctaid.y;
	mov.u32 	%r41, %ntid.y;
	mov.u32 	%r42, %tid.y;
	mad.lo.s32 	%r43, %r40, %r41, %r42;
	mov.u32 	%r3, %ctaid.z;
	setp.ge.s32 	%p1, %r1, %r33;
	setp.ge.s32 	%p2, %r43, %r35;
	or.pred  	%p3, %p1, %p2;
	setp.ge.s32 	%p4, %r3, %r36;
	or.pred  	%p5, %p3, %p4;
	mov.f32 	%f121, 0f00000000;
	@%p5 bra 	$L__BB3_21;
	setp.lt.s32 	%p6, %r31, 1;
	@%p6 bra 	$L__BB3_20;
	setp.lt.s32 	%p7, %r32, 1;
	@%p7 bra 	$L__BB3_20;
	and.b32  	%r4, %r32, 15;
	and.b32  	%r5, %r32, 7;
	and.b32  	%r6, %r32, 2147483632;
	and.b32  	%r7, %r32, 3;
	neg.s32 	%r8, %r6;
	add.s64 	%rd3, %rd2, 32;
	add.s64 	%rd4, %rd1, 32;
	mul.lo.s32 	%r9, %r31, %r3;
	mov.f32 	%f121, 0f00000000;
	mov.b32 	%r61, 0;
$L__BB3_4:
	ld.param.u32 	%r60, [_Z26conv2d_multichannel_kernelPKfS0_Pfiiiiiii_param_4];
	mad.lo.s32 	%r11, %r61, %r60, %r43;
	add.s32 	%r46, %r61, %r9;
	mul.lo.s32 	%r12, %r46, %r32;
	mov.b32 	%r62, 0;
$L__BB3_5:
	setp.lt.u32 	%p8, %r32, 16;
	add.s32 	%r48, %r11, %r62;
	mad.lo.s32 	%r14, %r48, %r29, %r1;
	add.s32 	%r49, %r12, %r62;
	mul.lo.s32 	%r15, %r49, %r32;
	mov.b32 	%r67, 0;
	@%p8 bra 	$L__BB3_8;
	mov.u32 	%r63, %r15;
	mov.u32 	%r64, %r14;
	mov.u32 	%r65, %r8;
$L__BB3_7:
	.pragma "nounroll";
	mul.wide.s32 	%rd10, %r64, 4;
	add.s64 	%rd11, %rd3, %rd10;
	mul.wide.s32 	%rd12, %r63, 4;
	add.s64 	%rd13, %rd4, %rd12;
	ld.global.f32 	%f22, [%rd11+-32];
	ld.global.f32 	%f23, [%rd13+-32];
	fma.rn.f32 	%f24, %f22, %f23, %f121;
	ld.global.f32 	%f25, [%rd11+-28];
	ld.global.f32 	%f26, [%rd13+-28];
	fma.rn.f32 	%f27, %f25, %f26, %f24;
	ld.global.f32 	%f28, [%rd11+-24];
	ld.global.f32 	%f29, [%rd13+-24];
	fma.rn.f32 	%f30, %f28, %f29, %f27;
	ld.global.f32 	%f31, [%rd11+-20];
	ld.global.f32 	%f32, [%rd13+-20];
	fma.rn.f32 	%f33, %f31, %f32, %f30;
	ld.global.f32 	%f34, [%rd11+-16];
	ld.global.f32 	%f35, [%rd13+-16];
	fma.rn.f32 	%f36, %f34, %f35, %f33;
	ld.global.f32 	%f37, [%rd11+-12];
	ld.global.f32 	%f38, [%rd13+-12];
	fma.rn.f32 	%f39, %f37, %f38, %f36;
	ld.global.f32 	%f40, [%rd11+-8];
	ld.global.f32 	%f41, [%rd13+-8];
	fma.rn.f32 	%f42, %f40, %f41, %f39;
	ld.global.f32 	%f43, [%rd11+-4];
	ld.global.f32 	%f44, [%rd13+-4];
	fma.rn.f32 	%f45, %f43, %f44, %f42;
	ld.global.f32 	%f46, [%rd11];
	ld.global.f32 	%f47, [%rd13];
	fma.rn.f32 	%f48, %f46, %f47, %f45;
	ld.global.f32 	%f49, [%rd11+4];
	ld.global.f32 	%f50, [%rd13+4];
	fma.rn.f32 	%f51, %f49, %f50, %f48;
	ld.global.f32 	%f52, [%rd11+8];
	ld.global.f32 	%f53, [%rd13+8];
	fma.rn.f32 	%f54, %f52, %f53, %f51;
	ld.global.f32 	%f55, [%rd11+12];
	ld.global.f32 	%f56, [%rd13+12];
	fma.rn.f32 	%f57, %f55, %f56, %f54;
	ld.global.f32 	%f58, [%rd11+16];
	ld.global.f32 	%f59, [%rd13+16];
	fma.rn.f32 	%f60, %f58, %f59, %f57;
	ld.global.f32 	%f61, [%rd11+20];
	ld.global.f32 	%f62, [%rd13+20];
	fma.rn.f32 	%f63, %f61, %f62, %f60;
	ld.global.f32 	%f64, [%rd11+24];
	ld.global.f32 	%f65, [%rd13+24];
	fma.rn.f32 	%f66, %f64, %f65, %f63;
	ld.global.f32 	%f67, [%rd11+28];
	ld.global.f32 	%f68, [%rd13+28];
	fma.rn.f32 	%f121, %f67, %f68, %f66;
	add.s32 	%r65, %r65, 16;
	add.s32 	%r64, %r64, 16;
	add.s32 	%r63, %r63, 16;
	setp.ne.s32 	%p9, %r65, 0;
	mov.u32 	%r67, %r6;
	@%p9 bra 	$L__BB3_7;
$L__BB3_8:
	setp.eq.s32 	%p10, %r4, 0;
	@%p10 bra 	$L__BB3_18;
	add.s32 	%r50, %r4, -1;
	setp.lt.u32 	%p11, %r50, 7;
	@%p11 bra 	$L__BB3_11;
	add.s32 	%r51, %r14, %r67;
	add.s32 	%r52, %r67, %r15;
	mul.wide.s32 	%rd14, %r51, 4;
	add.s64 	%rd15, %rd2, %rd14;
	ld.global.f32 	%f70, [%rd15];
	mul.wide.s32 	%rd16, %r52, 4;
	add.s64 	%rd17, %rd1, %rd16;
	ld.global.f32 	%f71, [%rd17];
	fma.rn.f32 	%f72, %f70, %f71, %f121;
	ld.global.f32 	%f73, [%rd15+4];
	ld.global.f32 	%f74, [%rd17+4];
	fma.rn.f32 	%f75, %f73, %f74, %f72;
	ld.global.f32 	%f76, [%rd15+8];
	ld.global.f32 	%f77, [%rd17+8];
	fma.rn.f32 	%f78, %f76, %f77, %f75;
	ld.global.f32 	%f79, [%rd15+12];
	ld.global.f32 	%f80, [%rd17+12];
	fma.rn.f32 	%f81, %f79, %f80, %f78;
	ld.global.f32 	%f82, [%rd15+16];
	ld.global.f32 	%f83, [%rd17+16];
	fma.rn.f32 	%f84, %f82, %f83, %f81;
	ld.global.f32 	%f85, [%rd15+20];
	ld.global.f32 	%f86, [%rd17+20];
	fma.rn.f32 	%f87, %f85, %f86, %f84;
	ld.global.f32 	%f88, [%rd15+24];
	ld.global.f32 	%f89, [%rd17+24];
	fma.rn.f32 	%f90, %f88, %f89, %f87;
	ld.global.f32 	%f91, [%rd15+28];
	ld.global.f32 	%f92, [%rd17+28];
	fma.rn.f32 	%f121, %f91, %f92, %f90;
	add.s32 	%r67, %r67, 8;
$L__BB3_11:
	setp.eq.s32 	%p12, %r5, 0;
	@%p12 bra 	$L__BB3_18;
	add.s32 	%r53, %r5, -1;
	setp.lt.u32 	%p13, %r53, 3;
	@%p13 bra 	$L__BB3_14;
	add.s32 	%r54, %r14, %r67;
	add.s32 	%r55, %r67, %r15;
	mul.wide.s32 	%rd18, %r54, 4;
	add.s64 	%rd19, %rd2, %rd18;
	ld.global.f32 	%f94, [%rd19];
	mul.wide.s32 	%rd20, %r55, 4;
	add.s64 	%rd21, %rd1, %rd20;
	ld.global.f32 	%f95, [%rd21];
	fma.rn.f32 	%f96, %f94, %f95, %f121;
	ld.global.f32 	%f97, [%rd19+4];
	ld.global.f32 	%f98, [%rd21+4];
	fma.rn.f32 	%f99, %f97, %f98, %f96;
	ld.global.f32 	%f100, [%rd19+8];
	ld.global.f32 	%f101, [%rd21+8];
	fma.rn.f32 	%f102, %f100, %f101, %f99;
	ld.global.f32 	%f103, [%rd19+12];
	ld.global.f32 	%f104, [%rd21+12];
	fma.rn.f32 	%f121, %f103, %f104, %f102;
	add.s32 	%r67, %r67, 4;
$L__BB3_14:
	setp.eq.s32 	%p14, %r7, 0;
	@%p14 bra 	$L__BB3_18;
	setp.eq.s32 	%p15, %r7, 1;
	add.s32 	%r56, %r14, %r67;
	add.s32 	%r57, %r67, %r15;
	mul.wide.s32 	%rd22, %r56, 4;
	add.s64 	%rd5, %rd2, %rd22;
	ld.global.f32 	%f105, [%rd5];
	mul.wide.s32 	%rd23, %r57, 4;
	add.s64 	%rd6, %rd1, %rd23;
	ld.global.f32 	%f106, [%rd6];
	fma.rn.f32 	%f121, %f105, %f106, %f121;
	@%p15 bra 	$L__BB3_18;
	setp.eq.s32 	%p16, %r7, 2;
	ld.global.f32 	%f107, [%rd5+4];
	ld.global.f32 	%f108, [%rd6+4];
	fma.rn.f32 	%f121, %f107, %f108, %f121;
	@%p16 bra 	$L__BB3_18;
	ld.global.f32 	%f109, [%rd5+8];
	ld.global.f32 	%f110, [%rd6+8];
	fma.rn.f32 	%f121, %f109, %f110, %f121;
$L__BB3_18:
	add.s32 	%r62, %r62, 1;
	setp.ne.s32 	%p17, %r62, %r32;
	@%p17 bra 	$L__BB3_5;
	add.s32 	%r61, %r61, 1;
	setp.ne.s32 	%p18, %r61, %r31;
	@%p18 bra 	$L__BB3_4;
$L__BB3_20:
	ld.param.u64 	%rd27, [_Z26conv2d_multichannel_kernelPKfS0_Pfiiiiiii_param_2];
	mad.lo.s32 	%r58, %r35, %r3, %r43;
	mad.lo.s32 	%r59, %r58, %r33, %r1;
	cvta.to.global.u64 	%rd24, %rd27;
	mul.wide.s32 	%rd25, %r59, 4;
	add.s64 	%rd26, %rd24, %rd25;
	st.global.f32 	[%rd26], %f121;
$L__BB3_21:
	ret;

}
	// .globl	_Z27maxpool_multichannel_kernelPKfPfiiiii
.visible .entry _Z27maxpool_multichannel_kernelPKfPfiiiii(
	.param .u64 .ptr .align 1 _Z27maxpool_multichannel_kernelPKfPfiiiii_param_0,
	.param .u64 .ptr .align 1 _Z27maxpool_multichannel_kernelPKfPfiiiii_param_1,
	.param .u32 _Z27maxpool_multichannel_kernelPKfPfiiiii_param_2,
	.param .u32 _Z27maxpool_multichannel_kernelPKfPfiiiii_param_3,
	.param .u32 _Z27maxpool_multichannel_kernelPKfPfiiiii_param_4,
	.param .u32 _Z27maxpool_multichannel_kernelPKfPfiiiii_param_5,
	.param .u32 _Z27maxpool_multichannel_kernelPKfPfiiiii_param_6
)
{
	.reg .pred 	%p<21>;
	.reg .b32 	%r<27>;
	.reg .b32 	%f<18>;
	.reg .b64 	%rd<11>;

	ld.param.u64 	%rd5, [_Z27maxpool_multichannel_kernelPKfPfiiiii_param_0];
	ld.param.u64 	%rd4, [_Z27maxpool_multichannel_kernelPKfPfiiiii_param_1];
	ld.param.u32 	%r9, [_Z27maxpool_multichannel_kernelPKfPfiiiii_param_2];
	ld.param.u32 	%r10, [_Z27maxpool_multichannel_kernelPKfPfiiiii_param_3];
	ld.param.u32 	%r11, [_Z27maxpool_multichannel_kernelPKfPfiiiii_param_4];
	ld.param.u32 	%r13, [_Z27maxpool_multichannel_kernelPKfPfiiiii_param_5];
	ld.param.u32 	%r14, [_Z27maxpool_multichannel_kernelPKfPfiiiii_param_6];
	cvta.to.global.u64 	%rd1, %rd5;
	mov.u32 	%r15, %ctaid.x;
	mov.u32 	%r16, %ntid.x;
	mov.u32 	%r17, %tid.x;
	mad.lo.s32 	%r1, %r15, %r16, %r17;
	mov.u32 	%r18, %ctaid.y;
	mov.u32 	%r19, %ntid.y;
	mov.u32 	%r20, %tid.y;
	mad.lo.s32 	%r21, %r18, %r19, %r20;
	mov.u32 	%r3, %ctaid.z;
	setp.ge.s32 	%p1, %r1, %r11;
	setp.ge.s32 	%p2, %r21, %r13;
	or.pred  	%p3, %p1, %p2;
	setp.ge.s32 	%p4, %r3, %r14;
	or.pred  	%p5, %p3, %p4;
	@%p5 bra 	$L__BB4_10;
	shl.b32 	%r4, %r1, 1;
	shl.b32 	%r5, %r21, 1;
	setp.ge.s32 	%p6, %r5, %r10;
	mad.lo.s32 	%r6, %r10, %r3, %r5;
	setp.ge.s32 	%p7, %r4, %r9;
	mad.lo.s32 	%r22, %r6, %r9, %r4;
	mul.wide.s32 	%rd6, %r22, 4;
	add.s64 	%rd2, %rd1, %rd6;
	mov.f32 	%f15, 0fFF7FFFFF;
	or.pred  	%p8, %p7, %p6;
	@%p8 bra 	$L__BB4_3;
	ld.global.f32 	%f10, [%rd2];
	max.f32 	%f15, %f10, 0fFF7FFFFF;
$L__BB4_3:
	setp.ge.s32 	%p9, %r5, %r10;
	add.s32 	%r7, %r4, 1;
	setp.ge.s32 	%p10, %r7, %r9;
	or.pred  	%p11, %p10, %p9;
	@%p11 bra 	$L__BB4_5;
	ld.global.f32 	%f11, [%rd2+4];
	setp.gt.f32 	%p12, %f11, %f15;
	selp.f32 	%f15, %f11, %f15, %p12;
$L__BB4_5:
	setp.ge.s32 	%p13, %r4, %r9;
	add.s32 	%r8, %r5, 1;
	setp.ge.s32 	%p14, %r8, %r10;
	mad.lo.s32 	%r23, %r9, %r6, %r9;
	add.s32 	%r24, %r4, %r23;
	mul.wide.s32 	%rd7, %r24, 4;
	add.s64 	%rd3, %rd1, %rd7;
	or.pred  	%p15, %p13, %p14;
	@%p15 bra 	$L__BB4_7;
	ld.global.f32 	%f12, [%rd3];
	setp.gt.f32 	%p16, %f12, %f15;
	selp.f32 	%f15, %f12, %f15, %p16;
$L__BB4_7:
	setp.ge.s32 	%p17, %r8, %r10;
	setp.ge.s32 	%p18, %r7, %r9;
	or.pred  	%p19, %p18, %p17;
	@%p19 bra 	$L__BB4_9;
	ld.global.f32 	%f13, [%rd3+4];
	setp.gt.f32 	%p20, %f13, %f15;
	selp.f32 	%f15, %f13, %f15, %p20;
$L__BB4_9:
	mad.lo.s32 	%r25, %r13, %r3, %r21;
	mad.lo.s32 	%r26, %r25, %r11, %r1;
	cvta.to.global.u64 	%rd8, %rd4;
	mul.wide.s32 	%rd9, %r26, 4;
	add.s64 	%rd10, %rd8, %rd9;
	st.global.f32 	[%rd10], %f15;
$L__BB4_10:
	ret;

}
	// .globl	_Z9fc_kernelPKfS0_S0_Pfii
.visible .entry _Z9fc_kernelPKfS0_S0_Pfii(
	.param .u64 .ptr .align 1 _Z9fc_kernelPKfS0_S0_Pfii_param_0,
	.param .u64 .ptr .align 1 _Z9fc_kernelPKfS0_S0_Pfii_param_1,
	.param .u64 .ptr .align 1 _Z9fc_kernelPKfS0_S0_Pfii_param_2,
	.param .u64 .ptr .align 1 _Z9fc_kernelPKfS0_S0_Pfii_param_3,
	.param .u32 _Z9fc_kernelPKfS0_S0_Pfii_param_4,
	.param .u32 _Z9fc_kernelPKfS0_S0_Pfii_param_5
)
{
	.reg .pred 	%p<11>;
	.reg .b32 	%r<38>;
	.reg .b32 	%f<114>;
	.reg .b64 	%rd<34>;

	ld.param.u64 	%rd12, [_Z9fc_kernelPKfS0_S0_Pfii_param_0];
	ld.param.u64 	%rd13, [_Z9fc_kernelPKfS0_S0_Pfii_param_1];
	ld.param.u64 	%rd10, [_Z9fc_kernelPKfS0_S0_Pfii_param_2];
	ld.param.u64 	%rd11, [_Z9fc_kernelPKfS0_S0_Pfii_param_3];
	ld.param.u32 	%r23, [_Z9fc_kernelPKfS0_S0_Pfii_param_4];
	ld.param.u32 	%r24, [_Z9fc_kernelPKfS0_S0_Pfii_param_5];
	cvta.to.global.u64 	%rd1, %rd13;
	cvta.to.global.u64 	%rd2, %rd12;
	mov.u32 	%r25, %ctaid.x;
	mov.u32 	%r26, %ntid.x;
	mov.u32 	%r27, %tid.x;
	mad.lo.s32 	%r1, %r25, %r26, %r27;
	setp.ge.s32 	%p1, %r1, %r24;
	@%p1 bra 	$L__BB5_15;
	setp.lt.s32 	%p2, %r23, 1;
	mov.f32 	%f113, 0f00000000;
	@%p2 bra 	$L__BB5_14;
	mul.lo.s32 	%r2, %r23, %r1;
	and.b32  	%r3, %r23, 15;
	setp.lt.u32 	%p3, %r23, 16;
	mov.f32 	%f113, 0f00000000;
	mov.b32 	%r34, 0;
	@%p3 bra 	$L__BB5_5;
	and.b32  	%r34, %r23, 2147483632;
	neg.s32 	%r32, %r34;
	add.s64 	%rd32, %rd2, 32;
	add.s64 	%rd4, %rd1, 32;
	mov.f32 	%f113, 0f00000000;
	mov.u32 	%r31, %r2;
$L__BB5_4:
	.pragma "nounroll";
	mul.wide.s32 	%rd14, %r31, 4;
	add.s64 	%rd15, %rd4, %rd14;
	ld.global.f32 	%f18, [%rd32+-32];
	ld.global.f32 	%f19, [%rd15+-32];
	fma.rn.f32 	%f20, %f18, %f19, %f113;
	ld.global.f32 	%f21, [%rd32+-28];
	ld.global.f32 	%f22, [%rd15+-28];
	fma.rn.f32 	%f23, %f21, %f22, %f20;
	ld.global.f32 	%f24, [%rd32+-24];
	ld.global.f32 	%f25, [%rd15+-24];
	fma.rn.f32 	%f26, %f24, %f25, %f23;
	ld.global.f32 	%f27, [%rd32+-20];
	ld.global.f32 	%f28, [%rd15+-20];
	fma.rn.f32 	%f29, %f27, %f28, %f26;
	ld.global.f32 	%f30, [%rd32+-16];
	ld.global.f32 	%f31, [%rd15+-16];
	fma.rn.f32 	%f32, %f30, %f31, %f29;
	ld.global.f32 	%f33, [%rd32+-12];
	ld.global.f32 	%f34, [%rd15+-12];
	fma.rn.f32 	%f35, %f33, %f34, %f32;
	ld.global.f32 	%f36, [%rd32+-8];
	ld.global.f32 	%f37, [%rd15+-8];
	fma.rn.f32 	%f38, %f36, %f37, %f35;
	ld.global.f32 	%f39, [%rd32+-4];
	ld.global.f32 	%f40, [%rd15+-4];
	fma.rn.f32 	%f41, %f39, %f40, %f38;
	ld.global.f32 	%f42, [%rd32];
	ld.global.f32 	%f43, [%rd15];
	fma.rn.f32 	%f44, %f42, %f43, %f41;
	ld.global.f32 	%f45, [%rd32+4];
	ld.global.f32 	%f46, [%rd15+4];
	fma.rn.f32 	%f47, %f45, %f46, %f44;
	ld.global.f32 	%f48, [%rd32+8];
	ld.global.f32 	%f49, [%rd15+8];
	fma.rn.f32 	%f50, %f48, %f49, %f47;
	ld.global.f32 	%f51, [%rd32+12];
	ld.global.f32 	%f52, [%rd15+12];
	fma.rn.f32 	%f53, %f51, %f52, %f50;
	ld.global.f32 	%f54, [%rd32+16];
	ld.global.f32 	%f55, [%rd15+16];
	fma.rn.f32 	%f56, %f54, %f55, %f53;
	ld.global.f32 	%f57, [%rd32+20];
	ld.global.f32 	%f58, [%rd15+20];
	fma.rn.f32 	%f59, %f57, %f58, %f56;
	ld.global.f32 	%f60, [%rd32+24];
	ld.global.f32 	%f61, [%rd15+24];
	fma.rn.f32 	%f62, %f60, %f61, %f59;
	ld.global.f32 	%f63, [%rd32+28];
	ld.global.f32 	%f64, [%rd15+28];
	fma.rn.f32 	%f113, %f63, %f64, %f62;
	add.s32 	%r32, %r32, 16;
	add.s64 	%rd32, %rd32, 64;
	add.s32 	%r31, %r31, 16;
	setp.ne.s32 	%p4, %r32, 0;
	@%p4 bra 	$L__BB5_4;
$L__BB5_5:
	setp.eq.s32 	%p5, %r3, 0;
	@%p5 bra 	$L__BB5_14;
	and.b32  	%r11, %r23, 7;
	setp.lt.u32 	%p6, %r3, 8;
	@%p6 bra 	$L__BB5_8;
	mul.wide.u32 	%rd16, %r34, 4;
	add.s64 	%rd17, %rd2, %rd16;
	ld.global.f32 	%f66, [%rd17];
	add.s32 	%r29, %r34, %r2;
	mul.wide.s32 	%rd18, %r29, 4;
	add.s64 	%rd19, %rd1, %rd18;
	ld.global.f32 	%f67, [%rd19];
	fma.rn.f32 	%f68, %f66, %f67, %f113;
	ld.global.f32 	%f69, [%rd17+4];
	ld.global.f32 	%f70, [%rd19+4];
	fma.rn.f32 	%f71, %f69, %f70, %f68;
	ld.global.f32 	%f72, [%rd17+8];
	ld.global.f32 	%f73, [%rd19+8];
	fma.rn.f32 	%f74, %f72, %f73, %f71;
	ld.global.f32 	%f75, [%rd17+12];
	ld.global.f32 	%f76, [%rd19+12];
	fma.rn.f32 	%f77, %f75, %f76, %f74;
	ld.global.f32 	%f78, [%rd17+16];
	ld.global.f32 	%f79, [%rd19+16];
	fma.rn.f32 	%f80, %f78, %f79, %f77;
	ld.global.f32 	%f81, [%rd17+20];
	ld.global.f32 	%f82, [%rd19+20];
	fma.rn.f32 	%f83, %f81, %f82, %f80;
	ld.global.f32 	%f84, [%rd17+24];
	ld.global.f32 	%f85, [%rd19+24];
	fma.rn.f32 	%f86, %f84, %f85, %f83;
	ld.global.f32 	%f87, [%rd17+28];
	ld.global.f32 	%f88, [%rd19+28];
	fma.rn.f32 	%f113, %f87, %f88, %f86;
	add.s32 	%r34, %r34, 8;
$L__BB5_8:
	setp.eq.s32 	%p7, %r11, 0;
	@%p7 bra 	$L__BB5_14;
	and.b32  	%r14, %r23, 3;
	setp.lt.u32 	%p8, %r11, 4;
	@%p8 bra 	$L__BB5_11;
	mul.wide.u32 	%rd20, %r34, 4;
	add.s64 	%rd21, %rd2, %rd20;
	ld.global.f32 	%f90, [%rd21];
	add.s32 	%r30, %r34, %r2;
	mul.wide.s32 	%rd22, %r30, 4;
	add.s64 	%rd23, %rd1, %rd22;
	ld.global.f32 	%f91, [%rd23];
	fma.rn.f32 	%f92, %f90, %f91, %f113;
	ld.global.f32 	%f93, [%rd21+4];
	ld.global.f32 	%f94, [%rd23+4];
	fma.rn.f32 	%f95, %f93, %f94, %f92;
	ld.global.f32 	%f96, [%rd21+8];
	ld.global.f32 	%f97, [%rd23+8];
	fma.rn.f32 	%f98, %f96, %f97, %f95;
	ld.global.f32 	%f99, [%rd21+12];
	ld.global.f32 	%f100, [%rd23+12];
	fma.rn.f32 	%f113, %f99, %f100, %f98;
	add.s32 	%r34, %r34, 4;
$L__BB5_11:
	setp.eq.s32 	%p9, %r14, 0;
	@%p9 bra 	$L__BB5_14;
	add.s32 	%r37, %r34, %r2;
	mul.wide.u32 	%rd24, %r34, 4;
	add.s64 	%rd33, %rd2, %rd24;
	neg.s32 	%r36, %r14;
$L__BB5_13:
	.pragma "nounroll";
	mul.wide.s32 	%rd25, %r37, 4;
	add.s64 	%rd26, %rd1, %rd25;
	ld.global.f32 	%f101, [%rd33];
	ld.global.f32 	%f102, [%rd26];
	fma.rn.f32 	%f113, %f101, %f102, %f113;
	add.s32 	%r37, %r37, 1;
	add.s64 	%rd33, %rd33, 4;
	add.s32 	%r36, %r36, 1;
	setp.ne.s32 	%p10, %r36, 0;
	@%p10 bra 	$L__BB5_13;
$L__BB5_14:
	cvta.to.global.u64 	%rd27, %rd10;
	mul.wide.s32 	%rd28, %r1, 4;
	add.s64 	%rd29, %rd27, %rd28;
	ld.global.f32 	%f103, [%rd29];
	add.f32 	%f104, %f113, %f103;
	cvta.to.global.u64 	%rd30, %rd11;
	add.s64 	%rd31, %rd30, %rd28;
	st.global.f32 	[%rd31], %f104;
$L__BB5_15:
	ret;

}
	// .globl	_Z15find_max_kernelPKfPfi
.visible .entry _Z15find_max_kernelPKfPfi(
	.param .u64 .ptr .align 1 _Z15find_max_kernelPKfPfi_param_0,
	.param .u64 .ptr .align 1 _Z15find_max_kernelPKfPfi_param_1,
	.param .u32 _Z15find_max_kernelPKfPfi_param_2
)
{
	.reg .pred 	%p<6>;
	.reg .b32 	%r<12>;
	.reg .b32 	%f<9>;
	.reg .b64 	%rd<7>;

	ld.param.u64 	%rd1, [_Z15find_max_kernelPKfPfi_param_0];
	ld.param.u64 	%rd2, [_Z15find_max_kernelPKfPfi_param_1];
	ld.param.u32 	%r6, [_Z15find_max_kernelPKfPfi_param_2];
	mov.u32 	%r1, %tid.x;
	setp.ge.u32 	%p1, %r1, %r6;
	mov.f32 	%f8, 0fFF7FFFFF;
	@%p1 bra 	$L__BB6_2;
	cvta.to.global.u64 	%rd3, %rd1;
	mul.wide.u32 	%rd4, %r1, 4;
	add.s64 	%rd5, %rd3, %rd4;
	ld.global.f32 	%f8, [%rd5];
$L__BB6_2:
	shl.b32 	%r7, %r1, 2;
	mov.u32 	%r8, sdata;
	add.s32 	%r2, %r8, %r7;
	st.shared.f32 	[%r2], %f8;
	bar.sync 	0;
	mov.u32 	%r11, %ntid.x;
	setp.lt.u32 	%p2, %r11, 2;
	@%p2 bra 	$L__BB6_6;
$L__BB6_3:
	shr.u32 	%r5, %r11, 1;
	setp.ge.u32 	%p3, %r1, %r5;
	@%p3 bra 	$L__BB6_5;
	ld.shared.f32 	%f4, [%r2];
	shl.b32 	%r9, %r5, 2;
	add.s32 	%r10, %r2, %r9;
	ld.shared.f32 	%f5, [%r10];
	max.f32 	%f6, %f4, %f5;
	st.shared.f32 	[%r2], %f6;
$L__BB6_5:
	bar.sync 	0;
	setp.gt.u32 	%p4, %r11, 3;
	mov.u32 	%r11, %r5;
	@%p4 bra 	$L__BB6_3;
$L__BB6_6:
	setp.ne.s32 	%p5, %r1, 0;
	@%p5 bra 	$L__BB6_8;
	ld.shared.f32 	%f7, [sdata];
	cvta.to.global.u64 	%rd6, %rd2;
	st.global.f32 	[%rd6], %f7;
$L__BB6_8:
	ret;

}
	// .globl	_Z14sum_exp_kernelPKfS0_Pfi
.visible .entry _Z14sum_exp_kernelPKfS0_Pfi(
	.param .u64 .ptr .align 1 _Z14sum_exp_kernelPKfS0_Pfi_param_0,
	.param .u64 .ptr .align 1 _Z14sum_exp_kernelPKfS0_Pfi_param_1,
	.param .u64 .ptr .align 1 _Z14sum_exp_kernelPKfS0_Pfi_param_2,
	.param .u32 _Z14sum_exp_kernelPKfS0_Pfi_param_3
)
{
	.reg .pred 	%p<6>;
	.reg .b32 	%r<14>;
	.reg .b32 	%f<23>;
	.reg .b64 	%rd<9>;

	ld.param.u64 	%rd1, [_Z14sum_exp_kernelPKfS0_Pfi_param_0];
	ld.param.u64 	%rd2, [_Z14sum_exp_kernelPKfS0_Pfi_param_1];
	ld.param.u64 	%rd3, [_Z14sum_exp_kernelPKfS0_Pfi_param_2];
	ld.param.u32 	%r6, [_Z14sum_exp_kernelPKfS0_Pfi_param_3];
	mov.u32 	%r1, %tid.x;
	setp.ge.u32 	%p1, %r1, %r6;
	mov.f32 	%f22, 0f00000000;
	@%p1 bra 	$L__BB7_2;
	cvta.to.global.u64 	%rd4, %rd1;
	cvta.to.global.u64 	%rd5, %rd2;
	mul.wide.u32 	%rd6, %r1, 4;
	add.s64 	%rd7, %rd4, %rd6;
	ld.global.f32 	%f4, [%rd7];
	ld.global.f32 	%f5, [%rd5];
	sub.f32 	%f6, %f4, %f5;
	fma.rn.f32 	%f7, %f6, 0f3BBB989D, 0f3F000000;
	cvt.sat.f32.f32 	%f8, %f7;
	mov.f32 	%f9, 0f4B400001;
	mov.f32 	%f10, 0f437C0000;
	fma.rm.f32 	%f11, %f8, %f10, %f9;
	add.f32 	%f12, %f11, 0fCB40007F;
	neg.f32 	%f13, %f12;
	fma.rn.f32 	%f14, %f6, 0f3FB8AA3B, %f13;
	fma.rn.f32 	%f15, %f6, 0f32A57060, %f14;
	mov.b32 	%r7, %f11;
	shl.b32 	%r8, %r7, 23;
	mov.b32 	%f16, %r8;
	ex2.approx.ftz.f32 	%f17, %f15;
	mul.f32 	%f22, %f17, %f16;
$L__BB7_2:
	shl.b32 	%r9, %r1, 2;
	mov.u32 	%r10, sdata;
	add.s32 	%r2, %r10, %r9;
	st.shared.f32 	[%r2], %f22;
	bar.sync 	0;
	mov.u32 	%r13, %ntid.x;
	setp.lt.u32 	%p2, %r13, 2;
	@%p2 bra 	$L__BB7_6;
$L__BB7_3:
	shr.u32 	%r5, %r13, 1;
	setp.ge.u32 	%p3, %r1, %r5;
	@%p3 bra 	$L__BB7_5;
	shl.b32 	%r11, %r5, 2;
	add.s32 	%r12, %r2, %r11;
	ld.shared.f32 	%f18, [%r12];
	ld.shared.f32 	%f19, [%r2];
	add.f32 	%f20, %f18, %f19;
	st.shared.f32 	[%r2], %f20;
$L__BB7_5:
	bar.sync 	0;
	setp.gt.u32 	%p4, %r13, 3;
	mov.u32 	%r13, %r5;
	@%p4 bra 	$L__BB7_3;
$L__BB7_6:
	setp.ne.s32 	%p5, %r1, 0;
	@%p5 bra 	$L__BB7_8;
	ld.shared.f32 	%f21, [sdata];
	cvta.to.global.u64 	%rd8, %rd3;
	st.global.f32 	[%rd8], %f21;
$L__BB7_8:
	ret;

}
	// .globl	_Z24softmax_normalize_kernelPKfPfS0_S0_i
.visible .entry _Z24softmax_normalize_kernelPKfPfS0_S0_i(
	.param .u64 .ptr .align 1 _Z24softmax_normalize_kernelPKfPfS0_S0_i_param_0,
	.param .u64 .ptr .align 1 _Z24softmax_normalize_kernelPKfPfS0_S0_i_param_1,
	.param .u64 .ptr .align 1 _Z24softmax_normalize_kernelPKfPfS0_S0_i_param_2,
	.param .u64 .ptr .align 1 _Z24softmax_normalize_kernelPKfPfS0_S0_i_param_3,
	.param .u32 _Z24softmax_normalize_kernelPKfPfS0_S0_i_param_4
)
{
	.reg .pred 	%p<2>;
	.reg .b32 	%r<5>;
	.reg .b32 	%f<18>;
	.reg .b64 	%rd<12>;

	ld.param.u64 	%rd1, [_Z24softmax_normalize_kernelPKfPfS0_S0_i_param_0];
	ld.param.u64 	%rd2, [_Z24softmax_normalize_kernelPKfPfS0_S0_i_param_1];
	ld.param.u64 	%rd3, [_Z24softmax_normalize_kernelPKfPfS0_S0_i_param_2];
	ld.param.u64 	%rd4, [_Z24softmax_normalize_kernelPKfPfS0_S0_i_param_3];
	ld.param.u32 	%r2, [_Z24softmax_normalize_kernelPKfPfS0_S0_i_param_4];
	mov.u32 	%r1, %tid.x;
	setp.ge.s32 	%p1, %r1, %r2;
	@%p1 bra 	$L__BB8_2;
	cvta.to.global.u64 	%rd5, %rd1;
	cvta.to.global.u64 	%rd6, %rd3;
	cvta.to.global.u64 	%rd7, %rd4;
	cvta.to.global.u64 	%rd8, %rd2;
	mul.wide.u32 	%rd9, %r1, 4;
	add.s64 	%rd10, %rd5, %rd9;
	ld.global.f32 	%f1, [%rd10];
	ld.global.f32 	%f2, [%rd6];
	sub.f32 	%f3, %f1, %f2;
	fma.rn.f32 	%f4, %f3, 0f3BBB989D, 0f3F000000;
	cvt.sat.f32.f32 	%f5, %f4;
	mov.f32 	%f6, 0f4B400001;
	mov.f32 	%f7, 0f437C0000;
	fma.rm.f32 	%f8, %f5, %f7, %f6;
	add.f32 	%f9, %f8, 0fCB40007F;
	neg.f32 	%f10, %f9;
	fma.rn.f32 	%f11, %f3, 0f3FB8AA3B, %f10;
	fma.rn.f32 	%f12, %f3, 0f32A57060, %f11;
	mov.b32 	%r3, %f8;
	shl.b32 	%r4, %r3, 23;
	mov.b32 	%f13, %r4;
	ex2.approx.ftz.f32 	%f14, %f12;
	mul.f32 	%f15, %f14, %f13;
	ld.global.f32 	%f16, [%rd7];
	div.rn.f32 	%f17, %f15, %f16;
	add.s64 	%rd11, %rd8, %rd9;
	st.global.f32 	[%rd11], %f17;
$L__BB8_2:
	ret;

}


// ===== COMPILED SASS (sm_100) =====

	.target	sm_100

	.elftype	@"ET_EXEC"


//--------------------- .note.nv.tkinfo           --------------------------
	.section	.note.nv.tkinfo,"",@"SHT_NOTE"
	.sectionflags	@"SHF_NOTE_NV_TKINFO"
	.tkinfo
        /*0018*/ 	.word	0x00000002
        /*0030*/ 	.string	""
        /*0030*/ 	.string	"ptxas"
        /*0030*/ 	.string	"Cuda compilation tools, release 13.0, V13.0.88"
        /*0030*/ 	.string	"Build cuda_13.0.r13.0/compiler.36424714_0"
        /*0030*/ 	.string	"-arch sm_100 -m 64 "



//--------------------- .note.nv.cuinfo           --------------------------
	.section	.note.nv.cuinfo,"",@"SHT_NOTE"
	.sectionflags	@"SHF_NOTE_NV_CUINFO"
        /*0018*/ 	.short	0x0002
        /*001a*/ 	.short	0x0064
        /*001c*/ 	.short	0x0082
	.zero		2


//--------------------- .nv.info                  --------------------------
	.section	.nv.info,"",@"SHT_CUDA_INFO"
	.align	4


	//----- nvinfo : EIATTR_REGCOUNT
	.align		4
        /*0000*/ 	.byte	0x04, 0x2f
        /*0002*/ 	.short	(.L_1 - .L_0)
	.align		4
.L_0:
        /*0004*/ 	.word	index@(_Z13conv2d_kernelPKfS0_Pfiiiii)
        /*0008*/ 	.word	0x00000020


	//----- nvinfo : EIATTR_FRAME_SIZE
	.align		4
.L_1:
        /*000c*/ 	.byte	0x04, 0x11
        /*000e*/ 	.short	(.L_3 - .L_2)
	.align		4
.L_2:
        /*0010*/ 	.word	index@(_Z13conv2d_kernelPKfS0_Pfiiiii)
        /*0014*/ 	.word	0x00000000


	//----- nvinfo : EIATTR_REGCOUNT
	.align		4
.L_3:
        /*0018*/ 	.byte	0x04, 0x2f
        /*001a*/ 	.short	(.L_5 - .L_4)
	.align		4
.L_4:
        /*001c*/ 	.word	index@(_Z18addBiasRelu_kernelPfPKfii)
        /*0020*/ 	.word	0x0000000c


	//----- nvinfo : EIATTR_FRAME_SIZE
	.align		4
.L_5:
        /*0024*/ 	.byte	0x04, 0x11
        /*0026*/ 	.short	(.L_7 - .L_6)
	.align		4
.L_6:
        /*0028*/ 	.word	index@(_Z18addBiasRelu_kernelPfPKfii)
        /*002c*/ 	.word	0x00000000


	//----- nvinfo : EIATTR_REGCOUNT
	.align		4
.L_7:
        /*0030*/ 	.byte	0x04, 0x2f
        /*0032*/ 	.short	(.L_9 - .L_8)
	.align		4
.L_8:
        /*0034*/ 	.word	index@(_Z14maxpool_kernelPKfPfiiii)
        /*0038*/ 	.word	0x00000014


	//----- nvinfo : EIATTR_FRAME_SIZE
	.align		4
.L_9:
        /*003c*/ 	.byte	0x04, 0x11
        /*003e*/ 	.short	(.L_11 - .L_10)
	.align		4
.L_10:
        /*0040*/ 	.word	index@(_Z14maxpool_kernelPKfPfiiii)
        /*0044*/ 	.word	0x00000000


	//----- nvinfo : EIATTR_REGCOUNT
	.align		4
.L_11:
        /*0048*/ 	.byte	0x04, 0x2f
        /*004a*/ 	.short	(.L_13 - .L_12)
	.align		4
.L_12:
        /*004c*/ 	.word	index@(_Z26conv2d_multichannel_kernelPKfS0_Pfiiiiiii)
        /*0050*/ 	.word	0x00000020


	//----- nvinfo : EIATTR_FRAME_SIZE
	.align		4
.L_13:
        /*0054*/ 	.byte	0x04, 0x11
        /*0056*/ 	.short	(.L_15 - .L_14)
	.align		4
.L_14:
        /*0058*/ 	.word	index@(_Z26conv2d_multichannel_kernelPKfS0_Pfiiiiiii)
        /*005c*/ 	.word	0x00000000


	//----- nvinfo : EIATTR_REGCOUNT
	.align		4
.L_15:
        /*0060*/ 	.byte	0x04, 0x2f
        /*0062*/ 	.short	(.L_17 - .L_16)
	.align		4
.L_16:
        /*0064*/ 	.word	index@(_Z27maxpool_multichannel_kernelPKfPfiiiii)
        /*0068*/ 	.word	0x00000014


	//----- nvinfo : EIATTR_FRAME_SIZE
	.align		4
.L_17:
        /*006c*/ 	.byte	0x04, 0x11
        /*006e*/ 	.short	(.L_19 - .L_18)
	.align		4
.L_18:
        /*0070*/ 	.word	index@(_Z27maxpool_multichannel_kernelPKfPfiiiii)
        /*0074*/ 	.word	0x00000000


	//----- nvinfo : EIATTR_REGCOUNT
	.align		4
.L_19:
        /*0078*/ 	.byte	0x04, 0x2f
        /*007a*/ 	.short	(.L_21 - .L_20)
	.align		4
.L_20:
        /*007c*/ 	.word	index@(_Z9fc_kernelPKfS0_S0_Pfii)
        /*0080*/ 	.word	0x0000001f


	//----- nvinfo : EIATTR_FRAME_SIZE
	.align		4
.L_21:
        /*0084*/ 	.byte	0x04, 0x11
        /*0086*/ 	.short	(.L_23 - .L_22)
	.align		4
.L_22:
        /*0088*/ 	.word	index@(_Z9fc_kernelPKfS0_S0_Pfii)
        /*008c*/ 	.word	0x00000000


	//----- nvinfo : EIATTR_REGCOUNT
	.align		4
.L_23:
        /*0090*/ 	.byte	0x04, 0x2f
        /*0092*/ 	.short	(.L_25 - .L_24)
	.align		4
.L_24:
        /*0094*/ 	.word	index@(_Z15find_max_kernelPKfPfi)
        /*0098*/ 	.word	0x0000000a


	//----- nvinfo : EIATTR_FRAME_SIZE
	.align		4
.L_25:
        /*009c*/ 	.byte	0x04, 0x11
        /*009e*/ 	.short	(.L_27 - .L_26)
	.align		4
.L_26:
        /*00a0*/ 	.word	index@(_Z15find_max_kernelPKfPfi)
        /*00a4*/ 	.word	0x00000000


	//----- nvinfo : EIATTR_REGCOUNT
	.align		4
.L_27:
        /*00a8*/ 	.byte	0x04, 0x2f
        /*00aa*/ 	.short	(.L_29 - .L_28)
	.align		4
.L_28:
        /*00ac*/ 	.word	index@(_Z14sum_exp_kernelPKfS0_Pfi)
        /*00b0*/ 	.word	0x0000000e


	//----- nvinfo : EIATTR_FRAME_SIZE
	.align		4
.L_29:
        /*00b4*/ 	.byte	0x04, 0x11
        /*00b6*/ 	.short	(.L_31 - .L_30)
	.align		4
.L_30:
        /*00b8*/ 	.word	index@(_Z14sum_exp_kernelPKfS0_Pfi)
        /*00bc*/ 	.word	0x00000000


	//----- nvinfo : EIATTR_REGCOUNT
	.align		4
.L_31:
        /*00c0*/ 	.byte	0x04, 0x2f
        /*00c2*/ 	.short	(.L_33 - .L_32)
	.align		4
.L_32:
        /*00c4*/ 	.word	index@(_Z24softmax_normalize_kernelPKfPfS0_S0_i)
        /*00c8*/ 	.word	0x00000010


	//----- nvinfo : EIATTR_FRAME_SIZE
	.align		4
.L_33:
        /*00cc*/ 	.byte	0x04, 0x11
        /*00ce*/ 	.short	(.L_35 - .L_34)
	.align		4
.L_34:
        /*00d0*/ 	.word	index@($__internal_0_$__cuda_sm3x_div_rn_noftz_f32_slowpath)
        /*00d4*/ 	.word	0x00000000


	//----- nvinfo : EIATTR_FRAME_SIZE
	.align		4
.L_35:
        /*00d8*/ 	.byte	0x04, 0x11
        /*00da*/ 	.short	(.L_37 - .L_36)
	.align		4
.L_36:
        /*00dc*/ 	.word	index@(_Z24softmax_normalize_kernelPKfPfS0_S0_i)
        /*00e0*/ 	.word	0x00000000


	//----- nvinfo : EIATTR_MIN_STACK_SIZE
	.align		4
.L_37:
        /*00e4*/ 	.byte	0x04, 0x12
        /*00e6*/ 	.short	(.L_39 - .L_38)
	.align		4
.L_38:
        /*00e8*/ 	.word	index@(_Z24softmax_normalize_kernelPKfPfS0_S0_i)
        /*00ec*/ 	.word	0x00000000


	//----- nvinfo : EIATTR_MIN_STACK_SIZE
	.align		4
.L_39:
        /*00f0*/ 	.byte	0x04, 0x12
        /*00f2*/ 	.short	(.L_41 - .L_40)
	.align		4
.L_40:
        /*00f4*/ 	.word	index@(_Z14sum_exp_kernelPKfS0_Pfi)
        /*00f8*/ 	.word	0x00000000


	//----- nvinfo : EIATTR_MIN_STACK_SIZE
	.align		4
.L_41:
        /*00fc*/ 	.byte	0x04, 0x12
        /*00fe*/ 	.short	(.L_43 - .L_42)
	.align		4
.L_42:
        /*0100*/ 	.word	index@(_Z15find_max_kernelPKfPfi)
        /*0104*/ 	.word	0x00000000


	//----- nvinfo : EIATTR_MIN_STACK_SIZE
	.align		4
.L_43:
        /*0108*/ 	.byte	0x04, 0x12
        /*010a*/ 	.short	(.L_45 - .L_44)
	.align		4
.L_44:
        /*010c*/ 	.word	index@(_Z9fc_kernelPKfS0_S0_Pfii)
        /*0110*/ 	.word	0x00000000


	//----- nvinfo : EIATTR_MIN_STACK_SIZE
	.align		4
.L_45:
        /*0114*/ 	.byte	0x04, 0x12
        /*0116*/ 	.short	(.L_47 - .L_46)
	.align		4
.L_46:
        /*0118*/ 	.word	index@(_Z27maxpool_multichannel_kernelPKfPfiiiii)
        /*011c*/ 	.word	0x00000000


	//----- nvinfo : EIATTR_MIN_STACK_SIZE
	.align		4
.L_47:
        /*0120*/ 	.byte	0x04, 0x12
        /*0122*/ 	.short	(.L_49 - .L_48)
	.align		4
.L_48:
        /*0124*/ 	.word	index@(_Z26conv2d_multichannel_kernelPKfS0_Pfiiiiiii)
        /*0128*/ 	.word	0x00000000


	//----- nvinfo : EIATTR_MIN_STACK_SIZE
	.align		4
.L_49:
        /*012c*/ 	.byte	0x04, 0x12
        /*012e*/ 	.short	(.L_51 - .L_50)
	.align		4
.L_50:
        /*0130*/ 	.word	index@(_Z14maxpool_kernelPKfPfiiii)
        /*0134*/ 	.word	0x00000000


	//----- nvinfo : EIATTR_MIN_STACK_SIZE
	.align		4
.L_51:
        /*0138*/ 	.byte	0x04, 0x12
        /*013a*/ 	.short	(.L_53 - .L_52)
	.align		4
.L_52:
        /*013c*/ 	.word	index@(_Z18addBiasRelu_kernelPfPKfii)
        /*0140*/ 	.word	0x00000000


	//----- nvinfo : EIATTR_MIN_STACK_SIZE
	.align		4
.L_53:
        /*0144*/ 	.byte	0x04, 0x12
        /*0146*/ 	.short	(.L_55 - .L_54)
	.align		4
.L_54:
        /*0148*/ 	.word	index@(_Z13conv2d_kernelPKfS0_Pfiiiii)
        /*014c*/ 	.word	0x00000000
.L_55:


//--------------------- .nv.compat                --------------------------
	.section	.nv.compat,"",@"SHT_CUDA_COMPAT_INFO"
	.align	4
        /*0000*/ 	.byte	0x02, 0x09, 0x00, 0x00, 0x02, 0x02, 0x01, 0x00, 0x02, 0x05, 0x05, 0x00, 0x03, 0x07, 0x01, 0x01
        /*0010*/ 	.byte	0x02, 0x03, 0x00, 0x00, 0x02, 0x06, 0x01, 0x00, 0x04, 0x0b, 0x08, 0x00, 0x01, 0x00, 0x00, 0x00
        /*0020*/ 	.byte	0x00, 0x00, 0x00, 0x00


//--------------------- .nv.info._Z24softmax_normalize_kernelPKfPfS0_S0_i --------------------------
	.section	.nv.info._Z24softmax_normalize_kernelPKfPfS0_S0_i,"",@"SHT_CUDA_INFO"
	.sectionflags	@""
	.align	4


	//----- nvinfo : EIATTR_CUDA_API_VERSION
	.align		4
        /*0000*/ 	.byte	0x04, 0x37
        /*0002*/ 	.short	(.L_57 - .L_56)
.L_56:
        /*0004*/ 	.word	0x00000082


	//----- nvinfo : EIATTR_KPARAM_INFO
	.align		4
.L_57:
        /*0008*/ 	.byte	0x04, 0x17
        /*000a*/ 	.short	(.L_59 - .L_58)
.L_58:
        /*000c*/ 	.word	0x00000000
        /*0010*/ 	.short	0x0004
        /*0012*/ 	.short	0x0020
        /*0014*/ 	.byte	0x00, 0xf0, 0x11, 0x00


	//----- nvinfo : EIATTR_KPARAM_INFO
	.align		4
.L_59:
        /*0018*/ 	.byte	0x04, 0x17
        /*001a*/ 	.short	(.L_61 - .L_60)
.L_60:
        /*001c*/ 	.word	0x00000000
        /*0020*/ 	.short	0x0003
        /*0022*/ 	.short	0x0018
        /*0024*/ 	.byte	0x00, 0xf5, 0x21, 0x00


	//----- nvinfo : EIATTR_KPARAM_INFO
	.align		4
.L_61:
        /*0028*/ 	.byte	0x04, 0x17
        /*002a*/ 	.short	(.L_63 - .L_62)
.L_62:
        /*002c*/ 	.word	0x00000000
        /*0030*/ 	.short	0x0002
        /*0032*/ 	.short	0x0010
        /*0034*/ 	.byte	0x00, 0xf5, 0x21, 0x00


	//----- nvinfo : EIATTR_KPARAM_INFO
	.align		4
.L_63:
        /*0038*/ 	.byte	0x04, 0x17
        /*003a*/ 	.short	(.L_65 - .L_64)
.L_64:
        /*003c*/ 	.word	0x00000000
        /*0040*/ 	.short	0x0001
        /*0042*/ 	.short	0x0008
        /*0044*/ 	.byte	0x00, 0xf5, 0x21, 0x00


	//----- nvinfo : EIATTR_KPARAM_INFO
	.align		4
.L_65:
        /*0048*/ 	.byte	0x04, 0x17
        /*004a*/ 	.short	(.L_67 - .L_66)
.L_66:
        /*004c*/ 	.word	0x00000000
        /*0050*/ 	.short	0x0000
        /*0052*/ 	.short	0x0000
        /*0054*/ 	.byte	0x00, 0xf5, 0x21, 0x00


	//----- nvinfo : EIATTR_SPARSE_MMA_MASK
	.align		4
.L_67:
        /*0058*/ 	.byte	0x03, 0x50
        /*005a*/ 	.short	0x0000


	//----- nvinfo : EIATTR_MAXREG_COUNT
	.align		4
        /*005c*/ 	.byte	0x03, 0x1b
        /*005e*/ 	.short	0x00ff


	//----- nvinfo : EIATTR_MERCURY_ISA_VERSION
	.align		4
        /*0060*/ 	.byte	0x03, 0x5f
        /*0062*/ 	.short	0x0101


	//----- nvinfo : EIATTR_VRC_CTA_INIT_COUNT
	.align		4
        /*0064*/ 	.byte	0x02, 0x4a
	.zero		1
	.zero		1


	//----- nvinfo : EIATTR_EXIT_INSTR_OFFSETS
	.align		4
        /*0068*/ 	.byte	0x04, 0x1c
        /*006a*/ 	.short	(.L_69 - .L_68)


	//   ....[0]....
.L_68:
        /*006c*/ 	.word	0x00000040


	//   ....[1]....
        /*0070*/ 	.word	0x00000280


	//----- nvinfo : EIATTR_CRS_STACK_SIZE
	.align		4
.L_69:
        /*0074*/ 	.byte	0x04, 0x1e
        /*0076*/ 	.short	(.L_71 - .L_70)
.L_70:
        /*0078*/ 	.word	0x00000000


	//----- nvinfo : EIATTR_CBANK_PARAM_SIZE
	.align		4
.L_71:
        /*007c*/ 	.byte	0x03, 0x19
        /*007e*/ 	.short	0x0024


	//----- nvinfo : EIATTR_PARAM_CBANK
	.align		4
        /*0080*/ 	.byte	0x04, 0x0a
        /*0082*/ 	.short	(.L_73 - .L_72)
	.align		4
.L_72:
        /*0084*/ 	.word	index@(.nv.constant0._Z24softmax_normalize_kernelPKfPfS0_S0_i)
        /*0088*/ 	.short	0x0380
        /*008a*/ 	.short	0x0024


	//----- nvinfo : EIATTR_SW_WAR
	.align		4
.L_73:
        /*008c*/ 	.byte	0x04, 0x36
        /*008e*/ 	.short	(.L_75 - .L_74)
.L_74:
        /*0090*/ 	.word	0x00000008
.L_75:


//--------------------- .nv.info._Z14sum_exp_kernelPKfS0_Pfi --------------------------
	.section	.nv.info._Z14sum_exp_kernelPKfS0_Pfi,"",@"SHT_CUDA_INFO"
	.sectionflags	@""
	.align	4


	//----- nvinfo : EIATTR_CUDA_API_VERSION
	.align		4
        /*0000*/ 	.byte	0x04, 0x37
        /*0002*/ 	.short	(.L_77 - .L_76)
.L_76:
        /*0004*/ 	.word	0x00000082


	//----- nvinfo : EIATTR_KPARAM_INFO
	.align		4
.L_77:
        /*0008*/ 	.byte	0x04, 0x17
        /*000a*/ 	.short	(.L_79 - .L_78)
.L_78:
        /*000c*/ 	.word	0x00000000
        /*0010*/ 	.short	0x0003
        /*0012*/ 	.short	0x0018
        /*0014*/ 	.byte	0x00, 0xf0, 0x11, 0x00


	//----- nvinfo : EIATTR_KPARAM_INFO
	.align		4
.L_79:
        /*0018*/ 	.byte	0x04, 0x17
        /*001a*/ 	.short	(.L_81 - .L_80)
.L_80:
        /*001c*/ 	.word	0x00000000
        /*0020*/ 	.short	0x0002
        /*0022*/ 	.short	0x0010
        /*0024*/ 	.byte	0x00, 0xf5, 0x21, 0x00


	//----- nvinfo : EIATTR_KPARAM_INFO
	.align		4
.L_81:
        /*0028*/ 	.byte	0x04, 0x17
        /*002a*/ 	.short	(.L_83 - .L_82)
.L_82:
        /*002c*/ 	.word	0x00000000
        /*0030*/ 	.short	0x0001
        /*0032*/ 	.short	0x0008
        /*0034*/ 	.byte	0x00, 0xf5, 0x21, 0x00


	//----- nvinfo : EIATTR_KPARAM_INFO
	.align		4
.L_83:
        /*0038*/ 	.byte	0x04, 0x17
        /*003a*/ 	.short	(.L_85 - .L_84)
.L_84:
        /*003c*/ 	.word	0x00000000
        /*0040*/ 	.short	0x0000
        /*0042*/ 	.short	0x0000
        /*0044*/ 	.byte	0x00, 0xf5, 0x21, 0x00


	//----- nvinfo : EIATTR_SPARSE_MMA_MASK
	.align		4
.L_85:
        /*0048*/ 	.byte	0x03, 0x50
        /*004a*/ 	.short	0x0000


	//----- nvinfo : EIATTR_MAXREG_COUNT
	.align		4
        /*004c*/ 	.byte	0x03, 0x1b
        /*004e*/ 	.short	0x00ff


	//----- nvinfo : EIATTR_NUM_BARRIERS
	.align		4
        /*0050*/ 	.byte	0x02, 0x4c
        /*0052*/ 	.byte	0x01
	.zero		1


	//----- nvinfo : EIATTR_MERCURY_ISA_VERSION
	.align		4
        /*0054*/ 	.byte	0x03, 0x5f
        /*0056*/ 	.short	0x0101


	//----- nvinfo : EIATTR_VRC_CTA_INIT_COUNT
	.align		4
        /*0058*/ 	.byte	0x02, 0x4a
	.zero		1
	.zero		1


	//----- nvinfo : EIATTR_EXIT_INSTR_OFFSETS
	.align		4
        /*005c*/ 	.byte	0x04, 0x1c
        /*005e*/ 	.short	(.L_87 - .L_86)


	//   ....[0]....
.L_86:
        /*0060*/ 	.word	0x000002c0


	//   ....[1]....
        /*0064*/ 	.word	0x00000330


	//----- nvinfo : EIATTR_CBANK_PARAM_SIZE
	.align		4
.L_87:
        /*0068*/ 	.byte	0x03, 0x19
        /*006a*/ 	.short	0x001c


	//----- nvinfo : EIATTR_PARAM_CBANK
	.align		4
        /*006c*/ 	.byte	0x04, 0x0a
        /*006e*/ 	.short	(.L_89 - .L_88)
	.align		4
.L_88:
        /*0070*/ 	.word	index@(.nv.constant0._Z14sum_exp_kernelPKfS0_Pfi)
        /*0074*/ 	.short	0x0380
        /*0076*/ 	.short	0x001c


	//----- nvinfo : EIATTR_SW_WAR
	.align		4
.L_89:
        /*0078*/ 	.byte	0x04, 0x36
        /*007a*/ 	.short	(.L_91 - .L_90)
.L_90:
        /*007c*/ 	.word	0x00000008
.L_91:


//--------------------- .nv.info._Z15find_max_kernelPKfPfi --------------------------
	.section	.nv.info._Z15find_max_kernelPKfPfi,"",@"SHT_CUDA_INFO"
	.sectionflags	@""
	.align	4


	//----- nvinfo : EIATTR_CUDA_API_VERSION
	.align		4
        /*0000*/ 	.byte	0x04, 0x37
        /*0002*/ 	.short	(.L_93 - .L_92)
.L_92:
        /*0004*/ 	.word	0x00000082


	//----- nvinfo : EIATTR_KPARAM_INFO
	.align		4
.L_93:
        /*0008*/ 	.byte	0x04, 0x17
        /*000a*/ 	.short	(.L_95 - .L_94)
.L_94:
        /*000c*/ 	.word	0x00000000
        /*0010*/ 	.short	0x0002
        /*0012*/ 	.short	0x0010
        /*0014*/ 	.byte	0x00, 0xf0, 0x11, 0x00


	//----- nvinfo : EIATTR_KPARAM_INFO
	.align		4
.L_95:
        /*0018*/ 	.byte	0x04, 0x17
        /*001a*/ 	.short	(.L_97 - .L_96)
.L_96:
        /*001c*/ 	.word	0x00000000
        /*0020*/ 	.short	0x0001
        /*0022*/ 	.short	0x0008
        /*0024*/ 	.byte	0x00, 0xf5, 0x21, 0x00


	//----- nvinfo : EIATTR_KPARAM_INFO
	.align		4
.L_97:
        /*0028*/ 	.byte	0x04, 0x17
        /*002a*/ 	.short	(.L_99 - .L_98)
.L_98:
        /*002c*/ 	.word	0x00000000
        /*0030*/ 	.short	0x0000
        /*0032*/ 	.short	0x0000
        /*0034*/ 	.byte	0x00, 0xf5, 0x21, 0x00


	//----- nvinfo : EIATTR_SPARSE_MMA_MASK
	.align		4
.L_99:
        /*0038*/ 	.byte	0x03, 0x50
        /*003a*/ 	.short	0x0000


	//----- nvinfo : EIATTR_MAXREG_COUNT
	.align		4
        /*003c*/ 	.byte	0x03, 0x1b
        /*003e*/ 	.short	0x00ff


	//----- nvinfo : EIATTR_NUM_BARRIERS
	.align		4
        /*0040*/ 	.byte	0x02, 0x4c
        /*0042*/ 	.byte	0x01
	.zero		1


	//----- nvinfo : EIATTR_MERCURY_ISA_VERSION
	.align		4
        /*0044*/ 	.byte	0x03, 0x5f
        /*0046*/ 	.short	0x0101


	//----- nvinfo : EIATTR_VRC_CTA_INIT_COUNT
	.align		4
        /*0048*/ 	.byte	0x02, 0x4a
	.zero		1
	.zero		1


	//----- nvinfo : EIATTR_EXIT_INSTR_OFFSETS
	.align		4
        /*004c*/ 	.byte	0x04, 0x1c
        /*004e*/ 	.short	(.L_101 - .L_100)


	//   ....[0]....
.L_100:
        /*0050*/ 	.word	0x000001f0


	//   ....[1]....
        /*0054*/ 	.word	0x00000260


	//----- nvinfo : EIATTR_CBANK_PARAM_SIZE
	.align		4
.L_101:
        /*0058*/ 	.byte	0x03, 0x19
        /*005a*/ 	.short	0x0014


	//----- nvinfo : EIATTR_PARAM_CBANK
	.align		4
        /*005c*/ 	.byte	0x04, 0x0a
        /*005e*/ 	.short	(.L_103 - .L_102)
	.align		4
.L_102:
        /*0060*/ 	.word	index@(.nv.constant0._Z15find_max_kernelPKfPfi)
        /*0064*/ 	.short	0x0380
        /*0066*/ 	.short	0x0014


	//----- nvinfo : EIATTR_SW_WAR
	.align		4
.L_103:
        /*0068*/ 	.byte	0x04, 0x36
        /*006a*/ 	.short	(.L_105 - .L_104)
.L_104:
        /*006c*/ 	.word	0x00000008
.L_105:


//--------------------- .nv.info._Z9fc_kernelPKfS0_S0_Pfii --------------------------
	.section	.nv.info._Z9fc_kernelPKfS0_S0_Pfii,"",@"SHT_CUDA_INFO"
	.sectionflags	@""
	.align	4


	//----- nvinfo : EIATTR_CUDA_API_VERSION
	.align		4
        /*0000*/ 	.byte	0x04, 0x37
        /*0002*/ 	.short	(.L_107 - .L_106)
.L_106:
        /*0004*/ 	.word	0x00000082


	//----- nvinfo : EIATTR_KPARAM_INFO
	.align		4
.L_107:
        /*0008*/ 	.byte	0x04, 0x17
        /*000a*/ 	.short	(.L_109 - .L_108)
.L_108:
        /*000c*/ 	.word	0x00000000
        /*0010*/ 	.short	0x0005
        /*0012*/ 	.short	0x0024
        /*0014*/ 	.byte	0x00, 0xf0, 0x11, 0x00


	//----- nvinfo : EIATTR_KPARAM_INFO
	.align		4
.L_109:
        /*0018*/ 	.byte	0x04, 0x17
        /*001a*/ 	.short	(.L_111 - .L_110)
.L_110:
        /*001c*/ 	.word	0x00000000
        /*0020*/ 	.short	0x0004
        /*0022*/ 	.short	0x0020
        /*0024*/ 	.byte	0x00, 0xf0, 0x11, 0x00


	//----- nvinfo : EIATTR_KPARAM_INFO
	.align		4
.L_111:
        /*0028*/ 	.byte	0x04, 0x17
        /*002a*/ 	.short	(.L_113 - .L_112)
.L_112:
        /*002c*/ 	.word	0x00000000
        /*0030*/ 	.short	0x0003
        /*0032*/ 	.short	0x0018
        /*0034*/ 	.byte	0x00, 0xf5, 0x21, 0x00


	//----- nvinfo : EIATTR_KPARAM_INFO
	.align		4
.L_113:
        /*0038*/ 	.byte	0x04, 0x17
        /*003a*/ 	.short	(.L_115 - .L_114)
.L_114:
        /*003c*/ 	.word	0x00000000
        /*0040*/ 	.short	0x0002
        /*0042*/ 	.short	0x0010
        /*0044*/ 	.byte	0x00, 0xf5, 0x21, 0x00


	//----- nvinfo : EIATTR_KPARAM_INFO
	.align		4
.L_115:
        /*0048*/ 	.byte	0x04, 0x17
        /*004a*/ 	.short	(.L_117 - .L_116)
.L_116:
        /*004c*/ 	.word	0x00000000
        /*0050*/ 	.short	0x0001
        /*0052*/ 	.short	0x0008
        /*0054*/ 	.byte	0x00, 0xf5, 0x21, 0x00


	//----- nvinfo : EIATTR_KPARAM_INFO
	.align		4
.L_117:
        /*0058*/ 	.byte	0x04, 0x17
        /*005a*/ 	.short	(.L_119 - .L_118)
.L_118:
        /*005c*/ 	.word	0x00000000
        /*0060*/ 	.short	0x0000
        /*0062*/ 	.short	0x0000
        /*0064*/ 	.byte	0x00, 0xf5, 0x21, 0x00


	//----- nvinfo : EIATTR_SPARSE_MMA_MASK
	.align		4
.L_119:
        /*0068*/ 	.byte	0x03, 0x50
        /*006a*/ 	.short	0x0000


	//----- nvinfo : EIATTR_MAXREG_COUNT
	.align		4
        /*006c*/ 	.byte	0x03, 0x1b
        /*006e*/ 	.short	0x00ff


	//----- nvinfo : EIATTR_MERCURY_ISA_VERSION
	.align		4
        /*0070*/ 	.byte	0x03, 0x5f
        /*0072*/ 	.short	0x0101


	//----- nvinfo : EIATTR_VRC_CTA_INIT_COUNT
	.align		4
        /*0074*/ 	.byte	0x02, 0x4a
	.zero		1
	.zero		1


	//----- nvinfo : EIATTR_EXIT_INSTR_OFFSETS
	.align		4
        /*0078*/ 	.byte	0x04, 0x1c
        /*007a*/ 	.short	(.L_121 - .L_120)


	//   ....[0]....
.L_120:
        /*007c*/ 	.word	0x00000070


	//   ....[1]....
        /*0080*/ 	.word	0x00000ad0


	//----- nvinfo : EIATTR_CBANK_PARAM_SIZE
	.align		4
.L_121:
        /*0084*/ 	.byte	0x03, 0x19
        /*0086*/ 	.short	0x0028


	//----- nvinfo : EIATTR_PARAM_CBANK
	.align		4
        /*0088*/ 	.byte	0x04, 0x0a
        /*008a*/ 	.short	(.L_123 - .L_122)
	.align		4
.L_122:
        /*008c*/ 	.word	index@(.nv.constant0._Z9fc_kernelPKfS0_S0_Pfii)
        /*0090*/ 	.short	0x0380
        /*0092*/ 	.short	0x0028


	//----- nvinfo : EIATTR_SW_WAR
	.align		4
.L_123:
        /*0094*/ 	.byte	0x04, 0x36
        /*0096*/ 	.short	(.L_125 - .L_124)
.L_124:
        /*0098*/ 	.word	0x00000008
.L_125:


//--------------------- .nv.info._Z27maxpool_multichannel_kernelPKfPfiiiii --------------------------
	.section	.nv.info._Z27maxpool_multichannel_kernelPKfPfiiiii,"",@"SHT_CUDA_INFO"
	.sectionflags	@""
	.align	4


	//----- nvinfo : EIATTR_CUDA_API_VERSION
	.align		4
        /*0000*/ 	.byte	0x04, 0x37
        /*0002*/ 	.short	(.L_127 - .L_126)
.L_126:
        /*0004*/ 	.word	0x00000082


	//----- nvinfo : EIATTR_KPARAM_INFO
	.align		4
.L_127:
        /*0008*/ 	.byte	0x04, 0x17
        /*000a*/ 	.short	(.L_129 - .L_128)
.L_128:
        /*000c*/ 	.word	0x00000000
        /*0010*/ 	.short	0x0006
        /*0012*/ 	.short	0x0020
        /*0014*/ 	.byte	0x00, 0xf0, 0x11, 0x00


	//----- nvinfo : EIATTR_KPARAM_INFO
	.align		4
.L_129:
        /*0018*/ 	.byte	0x04, 0x17
        /*001a*/ 	.short	(.L_131 - .L_130)
.L_130:
        /*001c*/ 	.word	0x00000000
        /*0020*/ 	.short	0x0005
        /*0022*/ 	.short	0x001c
        /*0024*/ 	.byte	0x00, 0xf0, 0x11, 0x00


	//----- nvinfo : EIATTR_KPARAM_INFO
	.align		4
.L_131:
        /*0028*/ 	.byte	0x04, 0x17
        /*002a*/ 	.short	(.L_133 - .L_132)
.L_132:
        /*002c*/ 	.word	0x00000000
        /*0030*/ 	.short	0x0004
        /*0032*/ 	.short	0x0018
        /*0034*/ 	.byte	0x00, 0xf0, 0x11, 0x00


	//----- nvinfo : EIATTR_KPARAM_INFO
	.align		4
.L_133:
        /*0038*/ 	.byte	0x04, 0x17
        /*003a*/ 	.short	(.L_135 - .L_134)
.L_134:
        /*003c*/ 	.word	0x00000000
        /*0040*/ 	.short	0x0003
        /*0042*/ 	.short	0x0014
        /*0044*/ 	.byte	0x00, 0xf0, 0x11, 0x00


	//----- nvinfo : EIATTR_KPARAM_INFO
	.align		4
.L_135:
        /*0048*/ 	.byte	0x04, 0x17
        /*004a*/ 	.short	(.L_137 - .L_136)
.L_136:
        /*004c*/ 	.word	0x00000000
        /*0050*/ 	.short	0x0002
        /*0052*/ 	.short	0x0010
        /*0054*/ 	.byte	0x00, 0xf0, 0x11, 0x00


	//----- nvinfo : EIATTR_KPARAM_INFO
	.align		4
.L_137:
        /*0058*/ 	.byte	0x04, 0x17
        /*005a*/ 	.short	(.L_139 - .L_138)
.L_138:
        /*005c*/ 	.word	0x00000000
        /*0060*/ 	.short	0x0001
        /*0062*/ 	.short	0x0008
        /*0064*/ 	.byte	0x00, 0xf5, 0x21, 0x00


	//----- nvinfo : EIATTR_KPARAM_INFO
	.align		4
.L_139:
        /*0068*/ 	.byte	0x04, 0x17
        /*006a*/ 	.short	(.L_141 - .L_140)
.L_140:
        /*006c*/ 	.word	0x00000000
        /*0070*/ 	.short	0x0000
        /*0072*/ 	.short	0x0000
        /*0074*/ 	.byte	0x00, 0xf5, 0x21, 0x00


	//----- nvinfo : EIATTR_SPARSE_MMA_MASK
	.align		4
.L_141:
        /*0078*/ 	.byte	0x03, 0x50
        /*007a*/ 	.short	0x0000


	//----- nvinfo : EIATTR_MAXREG_COUNT
	.align		4
        /*007c*/ 	.byte	0x03, 0x1b
        /*007e*/ 	.short	0x00ff


	//----- nvinfo : EIATTR_MERCURY_ISA_VERSION
	.align		4
        /*0080*/ 	.byte	0x03, 0x5f
        /*0082*/ 	.short	0x0101


	//----- nvinfo : EIATTR_VRC_CTA_INIT_COUNT
	.align		4
        /*0084*/ 	.byte	0x02, 0x4a
	.zero		1
	.zero		1


	//----- nvinfo : EIATTR_EXIT_INSTR_OFFSETS
	.align		4
        /*0088*/ 	.byte	0x04, 0x1c
        /*008a*/ 	.short	(.L_143 - .L_142)


	//   ....[0]....
.L_142:
        /*008c*/ 	.word	0x000000f0


	//   ....[1]....
        /*0090*/ 	.word	0x00000340


	//----- nvinfo : EIATTR_CBANK_PARAM_SIZE
	.align		4
.L_143:
        /*0094*/ 	.byte	0x03, 0x19
        /*0096*/ 	.short	0x0024


	//----- nvinfo : EIATTR_PARAM_CBANK
	.align		4
        /*0098*/ 	.byte	0x04, 0x0a
        /*009a*/ 	.short	(.L_145 - .L_144)
	.align		4
.L_144:
        /*009c*/ 	.word	index@(.nv.constant0._Z27maxpool_multichannel_kernelPKfPfiiiii)
        /*00a0*/ 	.short	0x0380
        /*00a2*/ 	.short	0x0024


	//----- nvinfo : EIATTR_SW_WAR
	.align		4
.L_145:
        /*00a4*/ 	.byte	0x04, 0x36
        /*00a6*/ 	.short	(.L_147 - .L_146)
.L_146:
        /*00a8*/ 	.word	0x00000008
.L_147:


//--------------------- .nv.info._Z26conv2d_multichannel_kernelPKfS0_Pfiiiiiii --------------------------
	.section	.nv.info._Z26conv2d_multichannel_kernelPKfS0_Pfiiiiiii,"",@"SHT_CUDA_INFO"
	.sectionflags	@""
	.align	4


	//----- nvinfo : EIATTR_CUDA_API_VERSION
	.align		4
        /*0000*/ 	.byte	0x04, 0x37
        /*0002*/ 	.short	(.L_149 - .L_148)
.L_148:
        /*0004*/ 	.word	0x00000082


	//----- nvinfo : EIATTR_KPARAM_INFO
	.align		4
.L_149:
        /*0008*/ 	.byte	0x04, 0x17
        /*000a*/ 	.short	(.L_151 - .L_150)
.L_150:
        /*000c*/ 	.word	0x00000000
        /*0010*/ 	.short	0x0009
        /*0012*/ 	.short	0x0030
        /*0014*/ 	.byte	0x00, 0xf0, 0x11, 0x00


	//----- nvinfo : EIATTR_KPARAM_INFO
	.align		4
.L_151:
        /*0018*/ 	.byte	0x04, 0x17
        /*001a*/ 	.short	(.L_153 - .L_152)
.L_152:
        /*001c*/ 	.word	0x00000000
        /*0020*/ 	.short	0x0008
        /*0022*/ 	.short	0x002c
        /*0024*/ 	.byte	0x00, 0xf0, 0x11, 0x00


	//----- nvinfo : EIATTR_KPARAM_INFO
	.align		4
.L_153:
        /*0028*/ 	.byte	0x04, 0x17
        /*002a*/ 	.short	(.L_155 - .L_154)
.L_154:
        /*002c*/ 	.word	0x00000000
        /*0030*/ 	.short	0x0007
        /*0032*/ 	.short	0x0028
        /*0034*/ 	.byte	0x00, 0xf0, 0x11, 0x00


	//----- nvinfo : EIATTR_KPARAM_INFO
	.align		4
.L_155:
        /*0038*/ 	.byte	0x04, 0x17
        /*003a*/ 	.short	(.L_157 - .L_156)
.L_156:
        /*003c*/ 	.word	0x00000000
        /*0040*/ 	.short	0x0006
        /*0042*/ 	.short	0x0024
        /*0044*/ 	.byte	0x00, 0xf0, 0x11, 0x00


	//----- nvinfo : EIATTR_KPARAM_INFO
	.align		4
.L_157:
        /*0048*/ 	.byte	0x04, 0x17
        /*004a*/ 	.short	(.L_159 - .L_158)
.L_158:
        /*004c*/ 	.word	0x00000000
        /*0050*/ 	.short	0x0005
        /*0052*/ 	.short	0x0020
        /*0054*/ 	.byte	0x00, 0xf0, 0x11, 0x00


	//----- nvinfo : EIATTR_KPARAM_INFO
	.align		4
.L_159:
        /*0058*/ 	.byte	0x04, 0x17
        /*005a*/ 	.short	(.L_161 - .L_160)
.L_160:
        /*005c*/ 	.word	0x00000000
        /*0060*/ 	.short	0x0004
        /*0062*/ 	.short	0x001c
        /*0064*/ 	.byte	0x00, 0xf0, 0x11, 0x00


	//----- nvinfo : EIATTR_KPARAM_INFO
	.align		4
.L_161:
        /*0068*/ 	.byte	0x04, 0x17
        /*006a*/ 	.short	(.L_163 - .L_162)
.L_162:
        /*006c*/ 	.word	0x00000000
        /*0070*/ 	.short	0x0003
        /*0072*/ 	.short	0x0018
        /*0074*/ 	.byte	0x00, 0xf0, 0x11, 0x00


	//----- nvinfo : EIATTR_KPARAM_INFO
	.align		4
.L_163:
        /*0078*/ 	.byte	0x04, 0x17
        /*007a*/ 	.short	(.L_165 - .L_164)
.L_164:
        /*007c*/ 	.word	0x00000000
        /*0080*/ 	.short	0x0002
        /*0082*/ 	.short	0x0010
        /*0084*/ 	.byte	0x00, 0xf5, 0x21, 0x00


	//----- nvinfo : EIATTR_KPARAM_INFO
	.align		4
.L_165:
        /*0088*/ 	.byte	0x04, 0x17
        /*008a*/ 	.short	(.L_167 - .L_166)
.L_166:
        /*008c*/ 	.word	0x00000000
        /*0090*/ 	.short	0x0001
        /*0092*/ 	.short	0x0008
        /*0094*/ 	.byte	0x00, 0xf5, 0x21, 0x00


	//----- nvinfo : EIATTR_KPARAM_INFO
	.align		4
.L_167:
        /*0098*/ 	.byte	0x04, 0x17
        /*009a*/ 	.short	(.L_169 - .L_168)
.L_168:
        /*009c*/ 	.word	0x00000000
        /*00a0*/ 	.short	0x0000
        /*00a2*/ 	.short	0x0000
        /*00a4*/ 	.byte	0x00, 0xf5, 0x21, 0x00


	//----- nvinfo : EIATTR_SPARSE_MMA_MASK
	.align		4
.L_169:
        /*00a8*/ 	.byte	0x03, 0x50
        /*00aa*/ 	.short	0x0000


	//----- nvinfo : EIATTR_MAXREG_COUNT
	.align		4
        /*00ac*/ 	.byte	0x03, 0x1b
        /*00ae*/ 	.short	0x00ff


	//----- nvinfo : EIATTR_MERCURY_ISA_VERSION
	.align		4
        /*00b0*/ 	.byte	0x03, 0x5f
        /*00b2*/ 	.short	0x0101


	//----- nvinfo : EIATTR_VRC_CTA_INIT_COUNT
	.align		4
        /*00b4*/ 	.byte	0x02, 0x4a
	.zero		1
	.zero		1


	//----- nvinfo : EIATTR_EXIT_INSTR_OFFSETS
	.align		4
        /*00b8*/ 	.byte	0x04, 0x1c
        /*00ba*/ 	.short	(.L_171 - .L_170)


	//   ....[0]....
.L_170:
        /*00bc*/ 	.word	0x000000f0


	//   ....[1]....
        /*00c0*/ 	.word	0x00000cb0


	//----- nvinfo : EIATTR_CBANK_PARAM_SIZE
	.align		4
.L_171:
        /*00c4*/ 	.byte	0x03, 0x19
        /*00c6*/ 	.short	0x0034


	//----- nvinfo : EIATTR_PARAM_CBANK
	.align		4
        /*00c8*/ 	.byte	0x04, 0x0a
        /*00ca*/ 	.short	(.L_173 - .L_172)
	.align		4
.L_172:
        /*00cc*/ 	.word	index@(.nv.constant0._Z26conv2d_multichannel_kernelPKfS0_Pfiiiiiii)
        /*00d0*/ 	.short	0x0380
        /*00d2*/ 	.short	0x0034


	//----- nvinfo : EIATTR_SW_WAR
	.align		4
.L_173:
        /*00d4*/ 	.byte	0x04, 0x36
        /*00d6*/ 	.short	(.L_175 - .L_174)
.L_174:
        /*00d8*/ 	.word	0x00000008
.L_175:


//--------------------- .nv.info._Z14maxpool_kernelPKfPfiiii --------------------------
	.section	.nv.info._Z14maxpool_kernelPKfPfiiii,"",@"SHT_CUDA_INFO"
	.sectionflags	@""
	.align	4


	//----- nvinfo : EIATTR_CUDA_API_VERSION
	.align		4
        /*0000*/ 	.byte	0x04, 0x37
        /*0002*/ 	.short	(.L_177 - .L_176)
.L_176:
        /*0004*/ 	.word	0x00000082


	//----- nvinfo : EIATTR_KPARAM_INFO
	.align		4
.L_177:
        /*0008*/ 	.byte	0x04, 0x17
        /*000a*/ 	.short	(.L_179 - .L_178)
.L_178:
        /*000c*/ 	.word	0x00000000
        /*0010*/ 	.short	0x0005
        /*0012*/ 	.short	0x001c
        /*0014*/ 	.byte	0x00, 0xf0, 0x11, 0x00


	//----- nvinfo : EIATTR_KPARAM_INFO
	.align		4
.L_179:
        /*0018*/ 	.byte	0x04, 0x17
        /*001a*/ 	.short	(.L_181 - .L_180)
.L_180:
        /*001c*/ 	.word	0x00000000
        /*0020*/ 	.short	0x0004
        /*0022*/ 	.short	0x0018
        /*0024*/ 	.byte	0x00, 0xf0, 0x11, 0x00


	//----- nvinfo : EIATTR_KPARAM_INFO
	.align		4
.L_181:
        /*0028*/ 	.byte	0x04, 0x17
        /*002a*/ 	.short	(.L_183 - .L_182)
.L_182:
        /*002c*/ 	.word	0x00000000
        /*0030*/ 	.short	0x0003
        /*0032*/ 	.short	0x0014
        /*0034*/ 	.byte	0x00, 0xf0, 0x11, 0x00


	//----- nvinfo : EIATTR_KPARAM_INFO
	.align		4
.L_183:
        /*0038*/ 	.byte	0x04, 0x17
        /*003a*/ 	.short	(.L_185 - .L_184)
.L_184:
        /*003c*/ 	.word	0x00000000
        /*0040*/ 	.short	0x0002
        /*0042*/ 	.short	0x0010
        /*0044*/ 	.byte	0x00, 0xf0, 0x11, 0x00


	//----- nvinfo : EIATTR_KPARAM_INFO
	.align		4
.L_185:
        /*0048*/ 	.byte	0x04, 0x17
        /*004a*/ 	.short	(.L_187 - .L_186)
.L_186:
        /*004c*/ 	.word	0x00000000
        /*0050*/ 	.short	0x0001
        /*0052*/ 	.short	0x0008
        /*0054*/ 	.byte	0x00, 0xf5, 0x21, 0x00


	//----- nvinfo : EIATTR_KPARAM_INFO
	.align		4
.L_187:
        /*0058*/ 	.byte	0x04, 0x17
        /*005a*/ 	.short	(.L_189 - .L_188)
.L_188:
        /*005c*/ 	.word	0x00000000
        /*0060*/ 	.short	0x0000
        /*0062*/ 	.short	0x0000
        /*0064*/ 	.byte	0x00, 0xf5, 0x21, 0x00


	//----- nvinfo : EIATTR_SPARSE_MMA_MASK
	.align		4
.L_189:
        /*0068*/ 	.byte	0x03, 0x50
        /*006a*/ 	.short	0x0000


	//----- nvinfo : EIATTR_MAXREG_COUNT
	.align		4
        /*006c*/ 	.byte	0x03, 0x1b
        /*006e*/ 	.short	0x00ff


	//----- nvinfo : EIATTR_MERCURY_ISA_VERSION
	.align		4
        /*0070*/ 	.byte	0x03, 0x5f
        /*0072*/ 	.short	0x0101


	//----- nvinfo : EIATTR_VRC_CTA_INIT_COUNT
	.align		4
        /*0074*/ 	.byte	0x02, 0x4a
	.zero		1
	.zero		1


	//----- nvinfo : EIATTR_EXIT_INSTR_OFFSETS
	.align		4
        /*0078*/ 	.byte	0x04, 0x1c
        /*007a*/ 	.short	(.L_191 - .L_190)


	//   ....[0]....
.L_190:
        /*007c*/ 	.word	0x000000c0


	//   ....[1]....
        /*0080*/ 	.word	0x000003d0


	//----- nvinfo : EIATTR_CBANK_PARAM_SIZE
	.align		4
.L_191:
        /*0084*/ 	.byte	0x03, 0x19
        /*0086*/ 	.short	0x0020


	//----- nvinfo : EIATTR_PARAM_CBANK
	.align		4
        /*0088*/ 	.byte	0x04, 0x0a
        /*008a*/ 	.short	(.L_193 - .L_192)
	.align		4
.L_192:
        /*008c*/ 	.word	index@(.nv.constant0._Z14maxpool_kernelPKfPfiiii)
        /*0090*/ 	.short	0x0380
        /*0092*/ 	.short	0x0020


	//----- nvinfo : EIATTR_SW_WAR
	.align		4
.L_193:
        /*0094*/ 	.byte	0x04, 0x36
        /*0096*/ 	.short	(.L_195 - .L_194)
.L_194:
        /*0098*/ 	.word	0x00000008
.L_195:


//--------------------- .nv.info._Z18addBiasRelu_kernelPfPKfii --------------------------
	.section	.nv.info._Z18addBiasRelu_kernelPfPKfii,"",@"SHT_CUDA_INFO"
	.sectionflags	@""
	.align	4


	//----- nvinfo : EIATTR_CUDA_API_VERSION
	.align		4
        /*0000*/ 	.byte	0x04, 0x37
        /*0002*/ 	.short	(.L_197 - .L_196)
.L_196:
        /*0004*/ 	.word	0x00000082


	//----- nvinfo : EIATTR_KPARAM_INFO
	.align		4
.L_197:
        /*0008*/ 	.byte	0x04, 0x17
        /*000a*/ 	.short	(.L_199 - .L_198)
.L_198:
        /*000c*/ 	.word	0x00000000
        /*0010*/ 	.short	0x0003
        /*0012*/ 	.short	0x0014
        /*0014*/ 	.byte	0x00, 0xf0, 0x11, 0x00


	//----- nvinfo : EIATTR_KPARAM_INFO
	.align		4
.L_199:
        /*0018*/ 	.byte	0x04, 0x17
        /*001a*/ 	.short	(.L_201 - .L_200)
.L_200:
        /*001c*/ 	.word	0x00000000
        /*0020*/ 	.short	0x0002
        /*0022*/ 	.short	0x0010
        /*0024*/ 	.byte	0x00, 0xf0, 0x11, 0x00


	//----- nvinfo : EIATTR_KPARAM_INFO
	.align		4
.L_201:
        /*0028*/ 	.byte	0x04, 0x17
        /*002a*/ 	.short	(.L_203 - .L_202)
.L_202:
        /*002c*/ 	.word	0x00000000
        /*0030*/ 	.short	0x0001
        /*0032*/ 	.short	0x0008
        /*0034*/ 	.byte	0x00, 0xf5, 0x21, 0x00


	//----- nvinfo : EIATTR_KPARAM_INFO
	.align		4
.L_203:
        /*0038*/ 	.byte	0x04, 0x17
        /*003a*/ 	.short	(.L_205 - .L_204)
.L_204:
        /*003c*/ 	.word	0x00000000
        /*0040*/ 	.short	0x0000
        /*0042*/ 	.short	0x0000
        /*0044*/ 	.byte	0x00, 0xf5, 0x21, 0x00


	//----- nvinfo : EIATTR_SPARSE_MMA_MASK
	.align		4
.L_205:
        /*0048*/ 	.byte	0x03, 0x50
        /*004a*/ 	.short	0x0000


	//----- nvinfo : EIATTR_MAXREG_COUNT
	.align		4
        /*004c*/ 	.byte	0x03, 0x1b
        /*004e*/ 	.short	0x00ff


	//----- nvinfo : EIATTR_MERCURY_ISA_VERSION
	.align		4
        /*0050*/ 	.byte	0x03, 0x5f
        /*0052*/ 	.short	0x0101


	//----- nvinfo : EIATTR_VRC_CTA_INIT_COUNT
	.align		4
        /*0054*/ 	.byte	0x02, 0x4a
	.zero		1
	.zero		1


	//----- nvinfo : EIATTR_EXIT_INSTR_OFFSETS
	.align		4
        /*0058*/ 	.byte	0x04, 0x1c
        /*005a*/ 	.short	(.L_207 - .L_206)


	//   ....[0]....
.L_206:
        /*005c*/ 	.word	0x00000070


	//   ....[1]....
        /*0060*/ 	.word	0x000002b0


	//----- nvinfo : EIATTR_CBANK_PARAM_SIZE
	.align		4
.L_207:
        /*0064*/ 	.byte	0x03, 0x19
        /*0066*/ 	.short	0x0018


	//----- nvinfo : EIATTR_PARAM_CBANK
	.align		4
        /*0068*/ 	.byte	0x04, 0x0a
        /*006a*/ 	.short	(.L_209 - .L_208)
	.align		4
.L_208:
        /*006c*/ 	.word	index@(.nv.constant0._Z18addBiasRelu_kernelPfPKfii)
        /*0070*/ 	.short	0x0380
        /*0072*/ 	.short	0x0018


	//----- nvinfo : EIATTR_SW_WAR
	.align		4
.L_209:
        /*0074*/ 	.byte	0x04, 0x36
        /*0076*/ 	.short	(.L_211 - .L_210)
.L_210:
        /*0078*/ 	.word	0x00000008
.L_211:


//--------------------- .nv.info._Z13conv2d_kernelPKfS0_Pfiiiii --------------------------
	.section	.nv.info._Z13conv2d_kernelPKfS0_Pfiiiii,"",@"SHT_CUDA_INFO"
	.sectionflags	@""
	.align	4


	//----- nvinfo : EIATTR_CUDA_API_VERSION
	.align		4
        /*0000*/ 	.byte	0x04, 0x37
        /*0002*/ 	.short	(.L_213 - .L_212)
.L_212:
        /*0004*/ 	.word	0x00000082


	//----- nvinfo : EIATTR_KPARAM_INFO
	.align		4
.L_213:
        /*0008*/ 	.byte	0x04, 0x17
        /*000a*/ 	.short	(.L_215 - .L_214)
.L_214:
        /*000c*/ 	.word	0x00000000
        /*0010*/ 	.short	0x0007
        /*0012*/ 	.short	0x0028
        /*0014*/ 	.byte	0x00, 0xf0, 0x11, 0x00


	//----- nvinfo : EIATTR_KPARAM_INFO
	.align		4
.L_215:
        /*0018*/ 	.byte	0x04, 0x17
        /*001a*/ 	.short	(.L_217 - .L_216)
.L_216:
        /*001c*/ 	.word	0x00000000
        /*0020*/ 	.short	0x0006
        /*0022*/ 	.short	0x0024
        /*0024*/ 	.byte	0x00, 0xf0, 0x11, 0x00


	//----- nvinfo : EIATTR_KPARAM_INFO
	.align		4
.L_217:
        /*0028*/ 	.byte	0x04, 0x17
        /*002a*/ 	.short	(.L_219 - .L_218)
.L_218:
        /*002c*/ 	.word	0x00000000
        /*0030*/ 	.short	0x0005
        /*0032*/ 	.short	0x0020
        /*0034*/ 	.byte	0x00, 0xf0, 0x11, 0x00


	//----- nvinfo : EIATTR_KPARAM_INFO
	.align		4
.L_219:
        /*0038*/ 	.byte	0x04, 0x17
        /*003a*/ 	.short	(.L_221 - .L_220)
.L_220:
        /*003c*/ 	.word	0x00000000
        /*0040*/ 	.short	0x0004
        /*0042*/ 	.short	0x001c
        /*0044*/ 	.byte	0x00, 0xf0, 0x11, 0x00


	//----- nvinfo : EIATTR_KPARAM_INFO
	.align		4
.L_221:
        /*0048*/ 	.byte	0x04, 0x17
        /*004a*/ 	.short	(.L_223 - .L_222)
.L_222:
        /*004c*/ 	.word	0x00000000
        /*0050*/ 	.short	0x0003
        /*0052*/ 	.short	0x0018
        /*0054*/ 	.byte	0x00, 0xf0, 0x11, 0x00


	//----- nvinfo : EIATTR_KPARAM_INFO
	.align		4
.L_223:
        /*0058*/ 	.byte	0x04, 0x17
        /*005a*/ 	.short	(.L_225 - .L_224)
.L_224:
        /*005c*/ 	.word	0x00000000
        /*0060*/ 	.short	0x0002
        /*0062*/ 	.short	0x0010
        /*0064*/ 	.byte	0x00, 0xf5, 0x21, 0x00


	//----- nvinfo : EIATTR_KPARAM_INFO
	.align		4
.L_225:
        /*0068*/ 	.byte	0x04, 0x17
        /*006a*/ 	.short	(.L_227 - .L_226)
.L_226:
        /*006c*/ 	.word	0x00000000
        /*0070*/ 	.short	0x0001
        /*0072*/ 	.short	0x0008
        /*0074*/ 	.byte	0x00, 0xf5, 0x21, 0x00


	//----- nvinfo : EIATTR_KPARAM_INFO
	.align		4
.L_227:
        /*0078*/ 	.byte	0x04, 0x17
        /*007a*/ 	.short	(.L_229 - .L_228)
.L_228:
        /*007c*/ 	.word	0x00000000
        /*0080*/ 	.short	0x0000
        /*0082*/ 	.short	0x0000
        /*0084*/ 	.byte	0x00, 0xf5, 0x21, 0x00


	//----- nvinfo : EIATTR_SPARSE_MMA_MASK
	.align		4
.L_229:
        /*0088*/ 	.byte	0x03, 0x50
        /*008a*/ 	.short	0x0000


	//----- nvinfo : EIATTR_MAXREG_COUNT
	.align		4
        /*008c*/ 	.byte	0x03, 0x1b
        /*008e*/ 	.short	0x00ff


	//----- nvinfo : EIATTR_MERCURY_ISA_VERSION
	.align		4
        /*0090*/ 	.byte	0x03, 0x5f
        /*0092*/ 	.short	0x0101


	//----- nvinfo : EIATTR_VRC_CTA_INIT_COUNT
	.align		4
        /*0094*/ 	.byte	0x02, 0x4a
	.zero		1
	.zero		1


	//----- nvinfo : EIATTR_EXIT_INSTR_OFFSETS
	.align		4
        /*0098*/ 	.byte	0x04, 0x1c
        /*009a*/ 	.short	(.L_231 - .L_230)


	//   ....[0]....
.L_230:
        /*009c*/ 	.word	0x000000d0


	//   ....[1]....
        /*00a0*/ 	.word	0x00000d00


	//----- nvinfo : EIATTR_CBANK_PARAM_SIZE
	.align		4
.L_231:
        /*00a4*/ 	.byte	0x03, 0x19
        /*00a6*/ 	.short	0x002c


	//----- nvinfo : EIATTR_PARAM_CBANK
	.align		4
        /*00a8*/ 	.byte	0x04, 0x0a
        /*00aa*/ 	.short	(.L_233 - .L_232)
	.align		4
.L_232:
        /*00ac*/ 	.word	index@(.nv.constant0._Z13conv2d_kernelPKfS0_Pfiiiii)
        /*00b0*/ 	.short	0x0380
        /*00b2*/ 	.short	0x002c


	//----- nvinfo : EIATTR_SW_WAR
	.align		4
.L_233:
        /*00b4*/ 	.byte	0x04, 0x36
        /*00b6*/ 	.short	(.L_235 - .L_234)
.L_234:
        /*00b8*/ 	.word	0x00000008
.L_235:


//--------------------- .nv.callgraph             --------------------------
	.section	.nv.callgraph,"",@"SHT_CUDA_CALLGRAPH"
	.align	4
	.sectionentsize	8
	.align		4
        /*0000*/ 	.word	0x00000000
	.align		4
        /*0004*/ 	.word	0xffffffff
	.align		4
        /*0008*/ 	.word	0x00000000
	.align		4
        /*000c*/ 	.word	0xfffffffe
	.align		4
        /*0010*/ 	.word	0x00000000
	.align		4
        /*0014*/ 	.word	0xfffffffd
	.align		4
        /*0018*/ 	.word	0x00000000
	.align		4
        /*001c*/ 	.word	0xfffffffc


//--------------------- .text._Z24softmax_normalize_kernelPKfPfS0_S0_i --------------------------
	.section	.text._Z24softmax_normalize_kernelPKfPfS0_S0_i,"ax",@progbits
	.align	128
        .global         _Z24softmax_normalize_kernelPKfPfS0_S0_i
        .type           _Z24softmax_normalize_kernelPKfPfS0_S0_i,@function
        .size           _Z24softmax_normalize_kernelPKfPfS0_S0_i,(.L_x_47 - _Z24softmax_normalize_kernelPKfPfS0_S0_i)
        .other          _Z24softmax_normalize_kernelPKfPfS0_S0_i,@"STO_CUDA_ENTRY STV_DEFAULT"
_Z24softmax_normalize_kernelPKfPfS0_S0_i:
.text._Z24softmax_normalize_kernelPKfPfS0_S0_i:
[----:B------:R-:W-:Y:S01]  /*0000*/  LDC R1, c[0x0][0x37c] ;  /* 0x0000df00ff017b82 */ /* 0x000fe20000000800 */
[----:B------:R-:W0:Y:S01]  /*0010*/  S2R R2, SR_TID.X ;  /* 0x0000000000027919 */ /* 0x000e220000002100 */
[----:B------:R-:W0:Y:S02]  /*0020*/  LDCU UR4, c[0x0][0x3a0] ;  /* 0x00007400ff0477ac */ /* 0x000e240008000800 */
[----:B0-----:R-:W-:-:S13]  /*0030*/  ISETP.GE.AND P0, PT, R2, UR4, PT ;  /* 0x0000000402007c0c */ /* 0x001fda000bf06270 */
[----:B------:R-:W-:Y:S05]  /*0040*/  @P0 EXIT ;  /* 0x000000000000094d */ /* 0x000fea0003800000 */
[----:B------:R-:W0:Y:S01]  /*0050*/  LDC.64 R4, c[0x0][0x380] ;  /* 0x0000e000ff047b82 */ /* 0x000e220000000a00 */
[----:B------:R-:W1:Y:S07]  /*0060*/  LDCU.64 UR4, c[0x0][0x358] ;  /* 0x00006b00ff0477ac */ /* 0x000e6e0008000a00 */
[----:B------:R-:W2:Y:S08]  /*0070*/  LDC.64 R6, c[0x0][0x390] ;  /* 0x0000e400ff067b82 */ /* 0x000eb00000000a00 */
[----:B------:R-:W3:Y:S01]  /*0080*/  LDC.64 R8, c[0x0][0x398] ;  /* 0x0000e600ff087b82 */ /* 0x000ee20000000a00 */
[----:B0-----:R-:W-:-:S06]  /*0090*/  IMAD.WIDE.U32 R4, R2, 0x4, R4 ;  /* 0x0000000402047825 */ /* 0x001fcc00078e0004 */
[----:B-1----:R-:W4:Y:S04]  /*00a0*/  LDG.E R4, desc[UR4][R4.64] ;  /* 0x0000000404047981 */ /* 0x002f28000c1e1900 */
[----:B--2---:R-:W4:Y:S04]  /*00b0*/  LDG.E R7, desc[UR4][R6.64] ;  /* 0x0000000406077981 */ /* 0x004f28000c1e1900 */
[----:B---3--:R-:W2:Y:S01]  /*00c0*/  LDG.E R3, desc[UR4][R8.64] ;  /* 0x0000000408037981 */ /* 0x008ea2000c1e1900 */
[----:B------:R-:W-:Y:S02]  /*00d0*/  IMAD.MOV.U32 R11, RZ, RZ, 0x3bbb989d ;  /* 0x3bbb989dff0b7424 */ /* 0x000fe400078e00ff */
[----:B------:R-:W-:Y:S01]  /*00e0*/  IMAD.MOV.U32 R13, RZ, RZ, 0x437c0000 ;  /* 0x437c0000ff0d7424 */ /* 0x000fe200078e00ff */
[----:B------:R-:W-:Y:S01]  /*00f0*/  BSSY.RECONVERGENT B0, `(.L_x_0) ;  /* 0x0000015000007945 */ /* 0x000fe20003800200 */
[----:B----4-:R-:W-:-:S04]  /*0100*/  FADD R0, R4, -R7 ;  /* 0x8000000704007221 */ /* 0x010fc80000000000 */
[----:B------:R-:W-:-:S04]  /*0110*/  FFMA.SAT R10, R0, R11, 0.5 ;  /* 0x3f000000000a7423 */ /* 0x000fc8000000200b */
[----:B------:R-:W-:-:S04]  /*0120*/  FFMA.RM R10, R10, R13, 12582913 ;  /* 0x4b4000010a0a7423 */ /* 0x000fc8000000400d */
[----:B------:R-:W-:-:S04]  /*0130*/  FADD R11, R10, -12583039 ;  /* 0xcb40007f0a0b7421 */ /* 0x000fc80000000000 */
[----:B------:R-:W-:-:S04]  /*0140*/  FFMA R11, R0, 1.4426950216293334961, -R11 ;  /* 0x3fb8aa3b000b7823 */ /* 0x000fc8000000080b */
[----:B------:R-:W-:Y:S01]  /*0150*/  FFMA R11, R0, 1.925963033500011079e-08, R11 ;  /* 0x32a57060000b7823 */ /* 0x000fe2000000000b */
[----:B--2---:R-:W0:Y:S08]  /*0160*/  MUFU.RCP R12, R3 ;  /* 0x00000003000c7308 */ /* 0x004e300000001000 */
[----:B------:R-:W1:Y:S01]  /*0170*/  MUFU.EX2 R11, R11 ;  /* 0x0000000b000b7308 */ /* 0x000e620000000800 */
[----:B------:R-:W-:-:S02]  /*0180*/  IMAD.SHL.U32 R0, R10, 0x800000, RZ ;  /* 0x008000000a007824 */ /* 0x000fc400078e00ff */
[----:B0-----:R-:W-:Y:S02]  /*0190*/  FFMA R5, -R3, R12, 1 ;  /* 0x3f80000003057423 */ /* 0x001fe4000000010c */
[----:B-1----:R-:W-:-:S04]  /*01a0*/  FMUL R0, R0, R11 ;  /* 0x0000000b00007220 */ /* 0x002fc80000400000 */
[----:B------:R-:W0:Y:S01]  /*01b0*/  FCHK P0, R0, R3 ;  /* 0x0000000300007302 */ /* 0x000e220000000000 */
[----:B------:R-:W-:-:S04]  /*01c0*/  FFMA R5, R12, R5, R12 ;  /* 0x000000050c057223 */ /* 0x000fc8000000000c */
[----:B------:R-:W-:-:S04]  /*01d0*/  FFMA R4, R0, R5, RZ ;  /* 0x0000000500047223 */ /* 0x000fc800000000ff */
[----:B------:R-:W-:-:S04]  /*01e0*/  FFMA R6, -R3, R4, R0 ;  /* 0x0000000403067223 */ /* 0x000fc80000000100 */
[----:B------:R-:W-:Y:S01]  /*01f0*/  FFMA R7, R5, R6, R4 ;  /* 0x0000000605077223 */ /* 0x000fe20000000004 */
[----:B0-----:R-:W-:Y:S06]  /*0200*/  @!P0 BRA `(.L_x_1) ;  /* 0x00000000000c8947 */ /* 0x001fec0003800000 */
[----:B------:R-:W-:-:S07]  /*0210*/  MOV R4, 0x230 ;  /* 0x0000023000047802 */ /* 0x000fce0000000f00 */
[----:B------:R-:W-:Y:S05]  /*0220*/  CALL.REL.NOINC `($__internal_0_$__cuda_sm3x_div_rn_noftz_f32_slowpath) ;  /* 0x0000000000187944 */ /* 0x000fea0003c00000 */
[----:B------:R-:W-:-:S07]  /*0230*/  IMAD.MOV.U32 R7, RZ, RZ, R0 ;  /* 0x000000ffff077224 */ /* 0x000fce00078e0000 */
.L_x_1:
[----:B------:R-:W-:Y:S05]  /*0240*/  BSYNC.RECONVERGENT B0 ;  /* 0x0000000000007941 */ /* 0x000fea0003800200 */
.L_x_0:
[----:B------:R-:W0:Y:S02]  /*0250*/  LDC.64 R4, c[0x0][0x388] ;  /* 0x0000e200ff047b82 */ /* 0x000e240000000a00 */
[----:B0-----:R-:W-:-:S05]  /*0260*/  IMAD.WIDE.U32 R2, R2, 0x4, R4 ;  /* 0x0000000402027825 */ /* 0x001fca00078e0004 */
[----:B------:R-:W-:Y:S01]  /*0270*/  STG.E desc[UR4][R2.64], R7 ;  /* 0x0000000702007986 */ /* 0x000fe2000c101904 */
[----:B------:R-:W-:Y:S05]  /*0280*/  EXIT ;  /* 0x000000000000794d */ /* 0x000fea0003800000 */
        .weak           $__internal_0_$__cuda_sm3x_div_rn_noftz_f32_slowpath
        .type           $__internal_0_$__cuda_sm3x_div_rn_noftz_f32_slowpath,@function
        .size           $__internal_0_$__cuda_sm3x_div_rn_noftz_f32_slowpath,(.L_x_47 - $__internal_0_$__cuda_sm3x_div_rn_noftz_f32_slowpath)
$__internal_0_$__cuda_sm3x_div_rn_noftz_f32_slowpath:
[--C-:B------:R-:W-:Y:S01]  /*0290*/  SHF.R.U32.HI R6, RZ, 0x17, R3.reuse ;  /* 0x00000017ff067819 */ /* 0x100fe20000011603 */
[----:B------:R-:W-:Y:S01]  /*02a0*/  BSSY.RECONVERGENT B1, `(.L_x_2) ;  /* 0x0000064000017945 */ /* 0x000fe20003800200 */
[--C-:B------:R-:W-:Y:S01]  /*02b0*/  SHF.R.U32.HI R5, RZ, 0x17, R0.reuse ;  /* 0x00000017ff057819 */ /* 0x100fe20000011600 */
[----:B------:R-:W-:Y:S01]  /*02c0*/  IMAD.MOV.U32 R7, RZ, RZ, R0 ;  /* 0x000000ffff077224 */ /* 0x000fe200078e0000 */
[----:B------:R-:W-:Y:S01]  /*02d0*/  LOP3.LUT R6, R6, 0xff, RZ, 0xc0, !PT ;  /* 0x000000ff06067812 */ /* 0x000fe200078ec0ff */
[----:B------:R-:W-:Y:S01]  /*02e0*/  IMAD.MOV.U32 R8, RZ, RZ, R3 ;  /* 0x000000ffff087224 */ /* 0x000fe200078e0003 */
[----:B------:R-:W-:-:S03]  /*02f0*/  LOP3.LUT R5, R5, 0xff, RZ, 0xc0, !PT ;  /* 0x000000ff05057812 */ /* 0x000fc600078ec0ff */
[----:B------:R-:W-:Y:S02]  /*0300*/  VIADD R11, R6, 0xffffffff ;  /* 0xffffffff060b7836 */ /* 0x000fe40000000000 */
[----:B------:R-:W-:-:S03]  /*0310*/  VIADD R10, R5, 0xffffffff ;  /* 0xffffffff050a7836 */ /* 0x000fc60000000000 */
[----:B------:R-:W-:-:S04]  /*0320*/  ISETP.GT.U32.AND P0, PT, R11, 0xfd, PT ;  /* 0x000000fd0b00780c */ /* 0x000fc80003f04070 */
[----:B------:R-:W-:-:S13]  /*0330*/  ISETP.GT.U32.OR P0, PT, R10, 0xfd, P0 ;  /* 0x000000fd0a00780c */ /* 0x000fda0000704470 */
[----:B------:R-:W-:Y:S01]  /*0340*/  @!P0 IMAD.MOV.U32 R9, RZ, RZ, RZ ;  /* 0x000000ffff098224 */ /* 0x000fe200078e00ff */
[----:B------:R-:W-:Y:S06]  /*0350*/  @!P0 BRA `(.L_x_3) ;  /* 0x00000000005c8947 */ /* 0x000fec0003800000 */
[----:B------:R-:W-:Y:S02]  /*0360*/  FSETP.GTU.FTZ.AND P0, PT, |R0|, +INF , PT ;  /* 0x7f8000000000780b */ /* 0x000fe40003f1c200 */
[----:B------:R-:W-:-:S04]  /*0370*/  FSETP.GTU.FTZ.AND P1, PT, |R3|, +INF , PT ;  /* 0x7f8000000300780b */ /* 0x000fc80003f3c200 */
[----:B------:R-:W-:-:S13]  /*0380*/  PLOP3.LUT P0, PT, P0, P1, PT, 0xf8, 0x8f ;  /* 0x00000000008f781c */ /* 0x000fda0000703f70 */
[----:B------:R-:W-:Y:S05]  /*0390*/  @P0 BRA `(.L_x_4) ;  /* 0x00000004004c0947 */ /* 0x000fea0003800000 */
[----:B------:R-:W-:-:S13]  /*03a0*/  LOP3.LUT P0, RZ, R8, 0x7fffffff, R7, 0xc8, !PT ;  /* 0x7fffffff08ff7812 */ /* 0x000fda000780c807 */
[----:B------:R-:W-:Y:S05]  /*03b0*/  @!P0 BRA `(.L_x_5) ;  /* 0x00000004003c8947 */ /* 0x000fea0003800000 */
[C---:B------:R-:W-:Y:S02]  /*03c0*/  FSETP.NEU.FTZ.AND P2, PT, |R0|.reuse, +INF , PT ;  /* 0x7f8000000000780b */ /* 0x040fe40003f5d200 */
[----:B------:R-:W-:Y:S02]  /*03d0*/  FSETP.NEU.FTZ.AND P1, PT, |R3|, +INF , PT ;  /* 0x7f8000000300780b */ /* 0x000fe40003f3d200 */
[----:B------:R-:W-:-:S11]  /*03e0*/  FSETP.NEU.FTZ.AND P0, PT, |R0|, +INF , PT ;  /* 0x7f8000000000780b */ /* 0x000fd60003f1d200 */
[----:B------:R-:W-:Y:S05]  /*03f0*/  @!P1 BRA !P2, `(.L_x_5) ;  /* 0x00000004002c9947 */ /* 0x000fea0005000000 */
[----:B------:R-:W-:-:S04]  /*0400*/  LOP3.LUT P2, RZ, R7, 0x7fffffff, RZ, 0xc0, !PT ;  /* 0x7fffffff07ff7812 */ /* 0x000fc8000784c0ff */
[----:B------:R-:W-:-:S13]  /*0410*/  PLOP3.LUT P1, PT, P1, P2, PT, 0x2f, 0xf2 ;  /* 0x0000000000f2781c */ /* 0x000fda0000f24577 */
[----:B------:R-:W-:Y:S05]  /*0420*/  @P1 BRA `(.L_x_6) ;  /* 0x0000000400181947 */ /* 0x000fea0003800000 */
[----:B------:R-:W-:-:S04]  /*0430*/  LOP3.LUT P1, RZ, R8, 0x7fffffff, RZ, 0xc0, !PT ;  /* 0x7fffffff08ff7812 */ /* 0x000fc8000782c0ff */
[----:B------:R-:W-:-:S13]  /*0440*/  PLOP3.LUT P0, PT, P0, P1, PT, 0x2f, 0xf2 ;  /* 0x0000000000f2781c */ /* 0x000fda0000702577 */
[----:B------:R-:W-:Y:S05]  /*0450*/  @P0 BRA `(.L_x_7) ;  /* 0x0000000400000947 */ /* 0x000fea0003800000 */
[----:B------:R-:W-:Y:S02]  /*0460*/  ISETP.GE.AND P0, PT, R10, RZ, PT ;  /* 0x000000ff0a00720c */ /* 0x000fe40003f06270 */
[----:B------:R-:W-:-:S11]  /*0470*/  ISETP.GE.AND P1, PT, R11, RZ, PT ;  /* 0x000000ff0b00720c */ /* 0x000fd60003f26270 */
[----:B------:R-:W-:Y:S02]  /*0480*/  @P0 IMAD.MOV.U32 R9, RZ, RZ, RZ ;  /* 0x000000ffff090224 */ /* 0x000fe400078e00ff */
[----:B------:R-:W-:Y:S01]  /*0490*/  @!P0 FFMA R7, R0, 1.84467440737095516160e+19, RZ ;  /* 0x5f80000000078823 */ /* 0x000fe200000000ff */
[----:B------:R-:W-:Y:S02]  /*04a0*/  @!P0 IMAD.MOV.U32 R9, RZ, RZ, -0x40 ;  /* 0xffffffc0ff098424 */ /* 0x000fe400078e00ff */
[----:B------:R-:W-:-:S03]  /*04b0*/  @!P1 FFMA R8, R3, 1.84467440737095516160e+19, RZ ;  /* 0x5f80000003089823 */ /* 0x000fc600000000ff */
[----:B------:R-:W-:-:S07]  /*04c0*/  @!P1 IADD3 R9, PT, PT, R9, 0x40, RZ ;  /* 0x0000004009099810 */ /* 0x000fce0007ffe0ff */
.L_x_3:
[----:B------:R-:W-:Y:S01]  /*04d0*/  LEA R3, R6, 0xc0800000, 0x17 ;  /* 0xc080000006037811 */ /* 0x000fe200078eb8ff */
[----:B------:R-:W-:Y:S01]  /*04e0*/  VIADD R5, R5, 0xffffff81 ;  /* 0xffffff8105057836 */ /* 0x000fe20000000000 */
[----:B------:R-:W-:Y:S03]  /*04f0*/  BSSY.RECONVERGENT B2, `(.L_x_8) ;  /* 0x0000035000027945 */ /* 0x000fe60003800200 */
[----:B------:R-:W-:Y:S01]  /*0500*/  IMAD.IADD R3, R8, 0x1, -R3 ;  /* 0x0000000108037824 */ /* 0x000fe200078e0a03 */
[C---:B------:R-:W-:Y:S01]  /*0510*/  IADD3 R6, PT, PT, R5.reuse, 0x7f, -R6 ;  /* 0x0000007f05067810 */ /* 0x040fe20007ffe806 */
[----:B------:R-:W-:Y:S02]  /*0520*/  IMAD R0, R5, -0x800000, R7 ;  /* 0xff80000005007824 */ /* 0x000fe400078e0207 */
[----:B------:R-:W0:Y:S01]  /*0530*/  MUFU.RCP R8, R3 ;  /* 0x0000000300087308 */ /* 0x000e220000001000 */
[----:B------:R-:W-:Y:S01]  /*0540*/  FADD.FTZ R11, -R3, -RZ ;  /* 0x800000ff030b7221 */ /* 0x000fe20000010100 */
[----:B------:R-:W-:-:S03]  /*0550*/  IMAD.IADD R6, R6, 0x1, R9 ;  /* 0x0000000106067824 */ /* 0x000fc600078e0209 */
[----:B0-----:R-:W-:-:S04]  /*0560*/  FFMA R13, R8, R11, 1 ;  /* 0x3f800000080d7423 */ /* 0x001fc8000000000b */
[----:B------:R-:W-:-:S04]  /*0570*/  FFMA R10, R8, R13, R8 ;  /* 0x0000000d080a7223 */ /* 0x000fc80000000008 */
[----:B------:R-:W-:-:S04]  /*0580*/  FFMA R7, R0, R10, RZ ;  /* 0x0000000a00077223 */ /* 0x000fc800000000ff */
[----:B------:R-:W-:-:S04]  /*0590*/  FFMA R8, R11, R7, R0 ;  /* 0x000000070b087223 */ /* 0x000fc80000000000 */
[----:B------:R-:W-:-:S04]  /*05a0*/  FFMA R7, R10, R8, R7 ;  /* 0x000000080a077223 */ /* 0x000fc80000000007 */
[----:B------:R-:W-:-:S04]  /*05b0*/  FFMA R8, R11, R7, R0 ;  /* 0x000000070b087223 */ /* 0x000fc80000000000 */
[----:B------:R-:W-:-:S05]  /*05c0*/  FFMA R0, R10, R8, R7 ;  /* 0x000000080a007223 */ /* 0x000fca0000000007 */
[----:B------:R-:W-:-:S04]  /*05d0*/  SHF.R.U32.HI R3, RZ, 0x17, R0 ;  /* 0x00000017ff037819 */ /* 0x000fc80000011600 */
[----:B------:R-:W-:-:S05]  /*05e0*/  LOP3.LUT R3, R3, 0xff, RZ, 0xc0, !PT ;  /* 0x000000ff03037812 */ /* 0x000fca00078ec0ff */
[----:B------:R-:W-:-:S04]  /*05f0*/  IMAD.IADD R9, R3, 0x1, R6 ;  /* 0x0000000103097824 */ /* 0x000fc800078e0206 */
[----:B------:R-:W-:-:S05]  /*0600*/  VIADD R3, R9, 0xffffffff ;  /* 0xffffffff09037836 */ /* 0x000fca0000000000 */
[----:B------:R-:W-:-:S13]  /*0610*/  ISETP.GE.U32.AND P0, PT, R3, 0xfe, PT ;  /* 0x000000fe0300780c */ /* 0x000fda0003f06070 */
[----:B------:R-:W-:Y:S05]  /*0620*/  @!P0 BRA `(.L_x_9) ;  /* 0x0000000000808947 */ /* 0x000fea0003800000 */
[----:B------:R-:W-:-:S13]  /*0630*/  ISETP.GT.AND P0, PT, R9, 0xfe, PT ;  /* 0x000000fe0900780c */ /* 0x000fda0003f04270 */
[----:B------:R-:W-:Y:S05]  /*0640*/  @P0 BRA `(.L_x_10) ;  /* 0x00000000006c0947 */ /* 0x000fea0003800000 */
[----:B------:R-:W-:-:S13]  /*0650*/  ISETP.GE.AND P0, PT, R9, 0x1, PT ;  /* 0x000000010900780c */ /* 0x000fda0003f06270 */
[----:B------:R-:W-:Y:S05]  /*0660*/  @P0 BRA `(.L_x_11) ;  /* 0x0000000000740947 */ /* 0x000fea0003800000 */
[----:B------:R-:W-:Y:S02]  /*0670*/  ISETP.GE.AND P0, PT, R9, -0x18, PT ;  /* 0xffffffe80900780c */ /* 0x000fe40003f06270 */
[----:B------:R-:W-:-:S11]  /*0680*/  LOP3.LUT R0, R0, 0x80000000, RZ, 0xc0, !PT ;  /* 0x8000000000007812 */ /* 0x000fd600078ec0ff */
[----:B------:R-:W-:Y:S05]  /*0690*/  @!P0 BRA `(.L_x_11) ;  /* 0x0000000000688947 */ /* 0x000fea0003800000 */
[CCC-:B------:R-:W-:Y:S01]  /*06a0*/  FFMA.RZ R3, R10.reuse, R8.reuse, R7.reuse ;  /* 0x000000080a037223 */ /* 0x1c0fe2000000c007 */
[CCC-:B------:R-:W-:Y:S01]  /*06b0*/  FFMA.RM R6, R10.reuse, R8.reuse, R7.reuse ;  /* 0x000000080a067223 */ /* 0x1c0fe20000004007 */
[C---:B------:R-:W-:Y:S02]  /*06c0*/  ISETP.NE.AND P2, PT, R9.reuse, RZ, PT ;  /* 0x000000ff0900720c */ /* 0x040fe40003f45270 */
[----:B------:R-:W-:Y:S02]  /*06d0*/  ISETP.NE.AND P1, PT, R9, RZ, PT ;  /* 0x000000ff0900720c */ /* 0x000fe40003f25270 */
[----:B------:R-:W-:Y:S01]  /*06e0*/  LOP3.LUT R5, R3, 0x7fffff, RZ, 0xc0, !PT ;  /* 0x007fffff03057812 */ /* 0x000fe200078ec0ff */
[----:B------:R-:W-:Y:S01]  /*06f0*/  FFMA.RP R3, R10, R8, R7 ;  /* 0x000000080a037223 */ /* 0x000fe20000008007 */
[----:B------:R-:W-:Y:S01]  /*0700*/  IADD3 R8, PT, PT, R9, 0x20, RZ ;  /* 0x0000002009087810 */ /* 0x000fe20007ffe0ff */
[----:B------:R-:W-:Y:S01]  /*0710*/  IMAD.MOV R7, RZ, RZ, -R9 ;  /* 0x000000ffff077224 */ /* 0x000fe200078e0a09 */
[----:B------:R-:W-:-:S02]  /*0720*/  LOP3.LUT R5, R5, 0x800000, RZ, 0xfc, !PT ;  /* 0x0080000005057812 */ /* 0x000fc400078efcff */
[----:B------:R-:W-:Y:S02]  /*0730*/  FSETP.NEU.FTZ.AND P0, PT, R3, R6, PT ;  /* 0x000000060300720b */ /* 0x000fe40003f1d000 */
[----:B------:R-:W-:Y:S02]  /*0740*/  SHF.L.U32 R8, R5, R8, RZ ;  /* 0x0000000805087219 */ /* 0x000fe400000006ff */
[----:B------:R-:W-:Y:S02]  /*0750*/  SEL R6, R7, RZ, P2 ;  /* 0x000000ff07067207 */ /* 0x000fe40001000000 */
[----:B------:R-:W-:Y:S02]  /*0760*/  ISETP.NE.AND P1, PT, R8, RZ, P1 ;  /* 0x000000ff0800720c */ /* 0x000fe40000f25270 */
[----:B------:R-:W-:Y:S02]  /*0770*/  SHF.R.U32.HI R6, RZ, R6, R5 ;  /* 0x00000006ff067219 */ /* 0x000fe40000011605 */
[----:B------:R-:W-:-:S02]  /*0780*/  PLOP3.LUT P0, PT, P0, P1, PT, 0xf8, 0x8f ;  /* 0x00000000008f781c */ /* 0x000fc40000703f70 */
[----:B------:R-:W-:Y:S02]  /*0790*/  SHF.R.U32.HI R8, RZ, 0x1, R6 ;  /* 0x00000001ff087819 */ /* 0x000fe40000011606 */
[----:B------:R-:W-:-:S04]  /*07a0*/  SEL R3, RZ, 0x1, !P0 ;  /* 0x00000001ff037807 */ /* 0x000fc80004000000 */
[----:B------:R-:W-:-:S04]  /*07b0*/  LOP3.LUT R3, R3, 0x1, R8, 0xf8, !PT ;  /* 0x0000000103037812 */ /* 0x000fc800078ef808 */
[----:B------:R-:W-:-:S05]  /*07c0*/  LOP3.LUT R3, R3, R6, RZ, 0xc0, !PT ;  /* 0x0000000603037212 */ /* 0x000fca00078ec0ff */
[----:B------:R-:W-:-:S05]  /*07d0*/  IMAD.IADD R3, R8, 0x1, R3 ;  /* 0x0000000108037824 */ /* 0x000fca00078e0203 */
[----:B------:R-:W-:Y:S01]  /*07e0*/  LOP3.LUT R0, R3, R0, RZ, 0xfc, !PT ;  /* 0x0000000003007212 */ /* 0x000fe200078efcff */
[----:B------:R-:W-:Y:S06]  /*07f0*/  BRA `(.L_x_11) ;  /* 0x0000000000107947 */ /* 0x000fec0003800000 */
.L_x_10:
[----:B------:R-:W-:-:S04]  /*0800*/  LOP3.LUT R0, R0, 0x80000000, RZ, 0xc0, !PT ;  /* 0x8000000000007812 */ /* 0x000fc800078ec0ff */
[----:B------:R-:W-:Y:S01]  /*0810*/  LOP3.LUT R0, R0, 0x7f800000, RZ, 0xfc, !PT ;  /* 0x7f80000000007812 */ /* 0x000fe200078efcff */
[----:B------:R-:W-:Y:S06]  /*0820*/  BRA `(.L_x_11) ;  /* 0x0000000000047947 */ /* 0x000fec0003800000 */
.L_x_9:
[----:B------:R-:W-:-:S07]  /*0830*/  IMAD R0, R6, 0x800000, R0 ;  /* 0x0080000006007824 */ /* 0x000fce00078e0200 */
.L_x_11:
[----:B------:R-:W-:Y:S05]  /*0840*/  BSYNC.RECONVERGENT B2 ;  /* 0x0000000000027941 */ /* 0x000fea0003800200 */
.L_x_8:
[----:B------:R-:W-:Y:S05]  /*0850*/  BRA `(.L_x_12) ;  /* 0x0000000000207947 */ /* 0x000fea0003800000 */
.L_x_7:
[----:B------:R-:W-:-:S04]  /*0860*/  LOP3.LUT R0, R8, 0x80000000, R7, 0x48, !PT ;  /* 0x8000000008007812 */ /* 0x000fc800078e4807 */
[----:B------:R-:W-:Y:S01]  /*0870*/  LOP3.LUT R0, R0, 0x7f800000, RZ, 0xfc, !PT ;  /* 0x7f80000000007812 */ /* 0x000fe200078efcff */
[----:B------:R-:W-:Y:S06]  /*0880*/  BRA `(.L_x_12) ;  /* 0x0000000000147947 */ /* 0x000fec0003800000 */
.L_x_6:
[----:B------:R-:W-:Y:S01]  /*0890*/  LOP3.LUT R0, R8, 0x80000000, R7, 0x48, !PT ;  /* 0x8000000008007812 */ /* 0x000fe200078e4807 */
[----:B------:R-:W-:Y:S06]  /*08a0*/  BRA `(.L_x_12) ;  /* 0x00000000000c7947 */ /* 0x000fec0003800000 */
.L_x_5:
[----:B------:R-:W0:Y:S01]  /*08b0*/  MUFU.RSQ R0, -QNAN ;  /* 0xffc0000000007908 */ /* 0x000e220000001400 */
[----:B------:R-:W-:Y:S05]  /*08c0*/  BRA `(.L_x_12) ;  /* 0x0000000000047947 */ /* 0x000fea0003800000 */
.L_x_4:
[----:B------:R-:W-:-:S07]  /*08d0*/  FADD.FTZ R0, R0, R3 ;  /* 0x0000000300007221 */ /* 0x000fce0000010000 */
.L_x_12:
[----:B------:R-:W-:Y:S05]  /*08e0*/  BSYNC.RECONVERGENT B1 ;  /* 0x0000000000017941 */ /* 0x000fea0003800200 */
.L_x_2:
[----:B------:R-:W-:-:S04]  /*08f0*/  IMAD.MOV.U32 R5, RZ, RZ, 0x0 ;  /* 0x00000000ff057424 */ /* 0x000fc800078e00ff */
[----:B0-----:R-:W-:Y:S05]  /*0900*/  RET.REL.NODEC R4 `(_Z24softmax_normalize_kernelPKfPfS0_S0_i) ;  /* 0xfffffff404bc7950 */ /* 0x001fea0003c3ffff */
.L_x_13:
[----:B------:R-:W-:-:S00]  /*0910*/  BRA `(.L_x_13) ;  /* 0xfffffffc00fc7947 */ /* 0x000fc0000383ffff */
[----:B------:R-:W-:-:S00]  /*0920*/  NOP ;  /* 0x0000000000007918 */ /* 0x000fc00000000000 */
        /* <DEDUP_REMOVED lines=13> */
.L_x_47:


//--------------------- .text._Z14sum_exp_kernelPKfS0_Pfi --------------------------
	.section	.text._Z14sum_exp_kernelPKfS0_Pfi,"ax",@progbits
	.align	128
        .global         _Z14sum_exp_kernelPKfS0_Pfi
        .type           _Z14sum_exp_kernelPKfS0_Pfi,@function
        .size           _Z14sum_exp_kernelPKfS0_Pfi,(.L_x_49 - _Z14sum_exp_kernelPKfS0_Pfi)
        .other          _Z14sum_exp_kernelPKfS0_Pfi,@"STO_CUDA_ENTRY STV_DEFAULT"
_Z14sum_exp_kernelPKfS0_Pfi:
.text._Z14sum_exp_kernelPKfS0_Pfi:
[----:B------:R-:W-:Y:S01]  /*0000*/  LDC R1, c[0x0][0x37c] ;  /* 0x0000df00ff017b82 */ /* 0x000fe20000000800 */
[----:B------:R-:W0:Y:S01]  /*0010*/  S2R R9, SR_TID.X ;  /* 0x0000000000097919 */ /* 0x000e220000002100 */
[----:B------:R-:W0:Y:S01]  /*0020*/  LDCU UR4, c[0x0][0x398] ;  /* 0x00007300ff0477ac */ /* 0x000e220008000800 */
[----:B------:R-:W1:Y:S01]  /*0030*/  LDCU.64 UR6, c[0x0][0x358] ;  /* 0x00006b00ff0677ac */ /* 0x000e620008000a00 */
[----:B0-----:R-:W-:-:S13]  /*0040*/  ISETP.GE.U32.AND P0, PT, R9, UR4, PT ;  /* 0x0000000409007c0c */ /* 0x001fda000bf06070 */
[----:B------:R-:W0:Y:S08]  /*0050*/  @!P0 LDC.64 R2, c[0x0][0x380] ;  /* 0x0000e000ff028b82 */ /* 0x000e300000000a00 */
[----:B------:R-:W2:Y:S01]  /*0060*/  @!P0 LDC.64 R4, c[0x0][0x388] ;  /* 0x0000e200ff048b82 */ /* 0x000ea20000000a00 */
[----:B0-----:R-:W-:-:S06]  /*0070*/  @!P0 IMAD.WIDE.U32 R2, R9, 0x4, R2 ;  /* 0x0000000409028825 */ /* 0x001fcc00078e0002 */
[----:B-1----:R0:W3:Y:S04]  /*0080*/  @!P0 LDG.E R2, desc[UR6][R2.64] ;  /* 0x0000000602028981 */ /* 0x0020e8000c1e1900 */
[----:B--2---:R-:W3:Y:S01]  /*0090*/  @!P0 LDG.E R5, desc[UR6][R4.64] ;  /* 0x0000000604058981 */ /* 0x004ee2000c1e1900 */
[----:B------:R-:W-:Y:S02]  /*00a0*/  @!P0 MOV R7, 0x3bbb989d ;  /* 0x3bbb989d00078802 */ /* 0x000fe40000000f00 */
[----:B------:R-:W-:Y:S01]  /*00b0*/  @!P0 MOV R11, 0x437c0000 ;  /* 0x437c0000000b8802 */ /* 0x000fe20000000f00 */
[----:B------:R-:W1:Y:S01]  /*00c0*/  S2UR UR5, SR_CgaCtaId ;  /* 0x00000000000579c3 */ /* 0x000e620000008800 */
[----:B------:R-:W-:Y:S01]  /*00d0*/  UMOV UR4, 0x400 ;  /* 0x0000040000047882 */ /* 0x000fe20000000000 */
[----:B------:R-:W2:Y:S01]  /*00e0*/  LDCU UR8, c[0x0][0x360] ;  /* 0x00006c00ff0877ac */ /* 0x000ea20008000800 */
[----:B-1----:R-:W-:-:S06]  /*00f0*/  ULEA UR4, UR5, UR4, 0x18 ;  /* 0x0000000405047291 */ /* 0x002fcc000f8ec0ff */
[----:B0-----:R-:W-:Y:S01]  /*0100*/  LEA R3, R9, UR4, 0x2 ;  /* 0x0000000409037c11 */ /* 0x001fe2000f8e10ff */
[----:B--2---:R-:W-:Y:S01]  /*0110*/  UISETP.GE.U32.AND UP0, UPT, UR8, 0x2, UPT ;  /* 0x000000020800788c */ /* 0x004fe2000bf06070 */
[----:B---3--:R-:W-:-:S04]  /*0120*/  @!P0 FADD R0, R2, -R5 ;  /* 0x8000000502008221 */ /* 0x008fc80000000000 */
[----:B------:R-:W-:-:S04]  /*0130*/  @!P0 FFMA.SAT R6, R0, R7, 0.5 ;  /* 0x3f00000000068423 */ /* 0x000fc80000002007 */
[----:B------:R-:W-:-:S04]  /*0140*/  @!P0 FFMA.RM R6, R6, R11, 12582913 ;  /* 0x4b40000106068423 */ /* 0x000fc8000000400b */
[----:B------:R-:W-:-:S04]  /*0150*/  @!P0 FADD R7, R6, -12583039 ;  /* 0xcb40007f06078421 */ /* 0x000fc80000000000 */
[----:B------:R-:W-:-:S04]  /*0160*/  @!P0 FFMA R7, R0, 1.4426950216293334961, -R7 ;  /* 0x3fb8aa3b00078823 */ /* 0x000fc80000000807 */
[----:B------:R-:W-:-:S06]  /*0170*/  @!P0 FFMA R7, R0, 1.925963033500011079e-08, R7 ;  /* 0x32a5706000078823 */ /* 0x000fcc0000000007 */
[----:B------:R-:W0:Y:S01]  /*0180*/  @!P0 MUFU.EX2 R7, R7 ;  /* 0x0000000700078308 */ /* 0x000e220000000800 */
[----:B------:R-:W-:Y:S01]  /*0190*/  @!P0 SHF.L.U32 R6, R6, 0x17, RZ ;  /* 0x0000001706068819 */ /* 0x000fe200000006ff */
[----:B------:R-:W-:-:S04]  /*01a0*/  IMAD.MOV.U32 R0, RZ, RZ, RZ ;  /* 0x000000ffff007224 */ /* 0x000fc800078e00ff */
[----:B0-----:R-:W-:-:S05]  /*01b0*/  @!P0 FMUL R0, R6, R7 ;  /* 0x0000000706008220 */ /* 0x001fca0000400000 */
[----:B------:R0:W-:Y:S01]  /*01c0*/  STS [R3], R0 ;  /* 0x0000000003007388 */ /* 0x0001e20000000800 */
[----:B------:R-:W-:Y:S01]  /*01d0*/  BAR.SYNC.DEFER_BLOCKING 0x0 ;  /* 0x0000000000007b1d */ /* 0x000fe20000010000 */
[----:B------:R-:W-:-:S05]  /*01e0*/  ISETP.NE.AND P0, PT, R9, RZ, PT ;  /* 0x000000ff0900720c */ /* 0x000fca0003f05270 */
[----:B------:R-:W-:Y:S08]  /*01f0*/  BRA.U !UP0, `(.L_x_14) ;  /* 0x0000000108307547 */ /* 0x000ff0000b800000 */
[----:B0-----:R-:W-:-:S07]  /*0200*/  IMAD.U32 R0, RZ, RZ, UR8 ;  /* 0x00000008ff007e24 */ /* 0x001fce000f8e00ff */
.L_x_15:
[----:B------:R-:W-:-:S04]  /*0210*/  SHF.R.U32.HI R6, RZ, 0x1, R0 ;  /* 0x00000001ff067819 */ /* 0x000fc80000011600 */
[----:B------:R-:W-:-:S13]  /*0220*/  ISETP.GE.U32.AND P1, PT, R9, R6, PT ;  /* 0x000000060900720c */ /* 0x000fda0003f26070 */
[----:B------:R-:W-:Y:S01]  /*0230*/  @!P1 LEA R2, R6, R3, 0x2 ;  /* 0x0000000306029211 */ /* 0x000fe200078e10ff */
[----:B------:R-:W-:Y:S05]  /*0240*/  @!P1 LDS R5, [R3] ;  /* 0x0000000003059984 */ /* 0x000fea0000000800 */
[----:B------:R-:W0:Y:S02]  /*0250*/  @!P1 LDS R2, [R2] ;  /* 0x0000000002029984 */ /* 0x000e240000000800 */
[----:B0-----:R-:W-:-:S05]  /*0260*/  @!P1 FADD R4, R2, R5 ;  /* 0x0000000502049221 */ /* 0x001fca0000000000 */
[----:B------:R1:W-:Y:S01]  /*0270*/  @!P1 STS [R3], R4 ;  /* 0x0000000403009388 */ /* 0x0003e20000000800 */
[----:B------:R-:W-:Y:S01]  /*0280*/  BAR.SYNC.DEFER_BLOCKING 0x0 ;  /* 0x0000000000007b1d */ /* 0x000fe20000010000 */
[----:B------:R-:W-:Y:S02]  /*0290*/  ISETP.GT.U32.AND P1, PT, R0, 0x3, PT ;  /* 0x000000030000780c */ /* 0x000fe40003f24070 */
[----:B------:R-:W-:-:S11]  /*02a0*/  MOV R0, R6 ;  /* 0x0000000600007202 */ /* 0x000fd60000000f00 */
[----:B-1----:R-:W-:Y:S05]  /*02b0*/  @P1 BRA `(.L_x_15) ;  /* 0xfffffffc00d41947 */ /* 0x002fea000383ffff */
.L_x_14:
[----:B------:R-:W-:Y:S05]  /*02c0*/  @P0 EXIT ;  /* 0x000000000000094d */ /* 0x000fea0003800000 */
[----:B------:R-:W1:Y:S01]  /*02d0*/  S2UR UR5, SR_CgaCtaId ;  /* 0x00000000000579c3 */ /* 0x000e620000008800 */
[----:B------:R-:W-:-:S07]  /*02e0*/  UMOV UR4, 0x400 ;  /* 0x0000040000047882 */ /* 0x000fce0000000000 */
[----:B0-----:R-:W0:Y:S01]  /*02f0*/  LDC.64 R2, c[0x0][0x390] ;  /* 0x0000e400ff027b82 */ /* 0x001e220000000a00 */
[----:B-1----:R-:W-:-:S09]  /*0300*/  ULEA UR4, UR5, UR4, 0x18 ;  /* 0x0000000405047291 */ /* 0x002fd2000f8ec0ff */
[----:B------:R-:W0:Y:S04]  /*0310*/  LDS R5, [UR4] ;  /* 0x00000004ff057984 */ /* 0x000e280008000800 */
[----:B0-----:R-:W-:Y:S01]  /*0320*/  STG.E desc[UR6][R2.64], R5 ;  /* 0x0000000502007986 */ /* 0x001fe2000c101906 */
[----:B------:R-:W-:Y:S05]  /*0330*/  EXIT ;  /* 0x000000000000794d */ /* 0x000fea0003800000 */
.L_x_16:
        /* <DEDUP_REMOVED lines=12> */
.L_x_49:


//--------------------- .text._Z15find_max_kernelPKfPfi --------------------------
	.section	.text._Z15find_max_kernelPKfPfi,"ax",@progbits
	.align	128
        .global         _Z15find_max_kernelPKfPfi
        .type           _Z15find_max_kernelPKfPfi,@function
        .size           _Z15find_max_kernelPKfPfi,(.L_x_50 - _Z15find_max_kernelPKfPfi)
        .other          _Z15find_max_kernelPKfPfi,@"STO_CUDA_ENTRY STV_DEFAULT"
_Z15find_max_kernelPKfPfi:
.text._Z15find_max_kernelPKfPfi:
[----:B------:R-:W-:Y:S01]  /*0000*/  LDC R1, c[0x0][0x37c] ;  /* 0x0000df00ff017b82 */ /* 0x000fe20000000800 */
[----:B------:R-:W0:Y:S01]  /*0010*/  S2R R7, SR_TID.X ;  /* 0x0000000000077919 */ /* 0x000e220000002100 */
[----:B------:R-:W0:Y:S01]  /*0020*/  LDCU UR4, c[0x0][0x390] ;  /* 0x00007200ff0477ac */ /* 0x000e220008000800 */
[----:B------:R-:W-:Y:S01]  /*0030*/  IMAD.MOV.U32 R0, RZ, RZ, -0x800001 ;  /* 0xff7fffffff007424 */ /* 0x000fe200078e00ff */
[----:B------:R-:W1:Y:S01]  /*0040*/  LDCU.64 UR6, c[0x0][0x358] ;  /* 0x00006b00ff0677ac */ /* 0x000e620008000a00 */
[----:B0-----:R-:W-:-:S13]  /*0050*/  ISETP.GE.U32.AND P0, PT, R7, UR4, PT ;  /* 0x0000000407007c0c */ /* 0x001fda000bf06070 */
[----:B------:R-:W0:Y:S02]  /*0060*/  @!P0 LDC.64 R2, c[0x0][0x380] ;  /* 0x0000e000ff028b82 */ /* 0x000e240000000a00 */
[----:B0-----:R-:W-:-:S05]  /*0070*/  @!P0 IMAD.WIDE.U32 R2, R7, 0x4, R2 ;  /* 0x0000000407028825 */ /* 0x001fca00078e0002 */
[----:B-1----:R-:W2:Y:S01]  /*0080*/  @!P0 LDG.E R0, desc[UR6][R2.64] ;  /* 0x0000000602008981 */ /* 0x002ea2000c1e1900 */
[----:B------:R-:W0:Y:S01]  /*0090*/  S2UR UR5, SR_CgaCtaId ;  /* 0x00000000000579c3 */ /* 0x000e220000008800 */
[----:B------:R-:W-:Y:S01]  /*00a0*/  UMOV UR4, 0x400 ;  /* 0x0000040000047882 */ /* 0x000fe20000000000 */
[----:B------:R-:W1:Y:S01]  /*00b0*/  LDCU UR8, c[0x0][0x360] ;  /* 0x00006c00ff0877ac */ /* 0x000e620008000800 */
[----:B------:R-:W-:Y:S01]  /*00c0*/  ISETP.NE.AND P0, PT, R7, RZ, PT ;  /* 0x000000ff0700720c */ /* 0x000fe20003f05270 */
[----:B-1----:R-:W-:Y:S02]  /*00d0*/  UISETP.GE.U32.AND UP0, UPT, UR8, 0x2, UPT ;  /* 0x000000020800788c */ /* 0x002fe4000bf06070 */
[----:B0-----:R-:W-:-:S06]  /*00e0*/  ULEA UR4, UR5, UR4, 0x18 ;  /* 0x0000000405047291 */ /* 0x001fcc000f8ec0ff */
[----:B------:R-:W-:-:S05]  /*00f0*/  LEA R5, R7, UR4, 0x2 ;  /* 0x0000000407057c11 */ /* 0x000fca000f8e10ff */
[----:B--2---:R0:W-:Y:S01]  /*0100*/  STS [R5], R0 ;  /* 0x0000000005007388 */ /* 0x0041e20000000800 */
[----:B------:R-:W-:Y:S06]  /*0110*/  BAR.SYNC.DEFER_BLOCKING 0x0 ;  /* 0x0000000000007b1d */ /* 0x000fec0000010000 */
[----:B------:R-:W-:Y:S05]  /*0120*/  BRA.U !UP0, `(.L_x_17) ;  /* 0x0000000108307547 */ /* 0x000fea000b800000 */
[----:B0-----:R-:W-:-:S07]  /*0130*/  IMAD.U32 R0, RZ, RZ, UR8 ;  /* 0x00000008ff007e24 */ /* 0x001fce000f8e00ff */
.L_x_18:
[----:B------:R-:W-:-:S04]  /*0140*/  SHF.R.U32.HI R4, RZ, 0x1, R0 ;  /* 0x00000001ff047819 */ /* 0x000fc80000011600 */
[----:B------:R-:W-:-:S13]  /*0150*/  ISETP.GE.U32.AND P1, PT, R7, R4, PT ;  /* 0x000000040700720c */ /* 0x000fda0003f26070 */
[----:B------:R-:W-:Y:S01]  /*0160*/  @!P1 IMAD R3, R4, 0x4, R5 ;  /* 0x0000000404039824 */ /* 0x000fe200078e0205 */
[----:B------:R-:W-:Y:S05]  /*0170*/  @!P1 LDS R2, [R5] ;  /* 0x0000000005029984 */ /* 0x000fea0000000800 */
[----:B------:R-:W0:Y:S02]  /*0180*/  @!P1 LDS R3, [R3] ;  /* 0x0000000003039984 */ /* 0x000e240000000800 */
[----:B0-----:R-:W-:-:S05]  /*0190*/  @!P1 FMNMX R2, R2, R3, !PT ;  /* 0x0000000302029209 */ /* 0x001fca0007800000 */
[----:B------:R1:W-:Y:S01]  /*01a0*/  @!P1 STS [R5], R2 ;  /* 0x0000000205009388 */ /* 0x0003e20000000800 */
[----:B------:R-:W-:Y:S01]  /*01b0*/  BAR.SYNC.DEFER_BLOCKING 0x0 ;  /* 0x0000000000007b1d */ /* 0x000fe20000010000 */
[----:B------:R-:W-:Y:S01]  /*01c0*/  ISETP.GT.U32.AND P1, PT, R0, 0x3, PT ;  /* 0x000000030000780c */ /* 0x000fe20003f24070 */
[----:B------:R-:W-:-:S12]  /*01d0*/  IMAD.MOV.U32 R0, RZ, RZ, R4 ;  /* 0x000000ffff007224 */ /* 0x000fd800078e0004 */
[----:B-1----:R-:W-:Y:S05]  /*01e0*/  @P1 BRA `(.L_x_18) ;  /* 0xfffffffc00d41947 */ /* 0x002fea000383ffff */
.L_x_17:
[----:B------:R-:W-:Y:S05]  /*01f0*/  @P0 EXIT ;  /* 0x000000000000094d */ /* 0x000fea0003800000 */
[----:B------:R-:W1:Y:S01]  /*0200*/  S2UR UR5, SR_CgaCtaId ;  /* 0x00000000000579c3 */ /* 0x000e620000008800 */
[----:B------:R-:W-:-:S07]  /*0210*/  UMOV UR4, 0x400 ;  /* 0x0000040000047882 */ /* 0x000fce0000000000 */
[----:B------:R-:W2:Y:S01]  /*0220*/  LDC.64 R2, c[0x0][0x388] ;  /* 0x0000e200ff027b82 */ /* 0x000ea20000000a00 */
[----:B-1----:R-:W-:-:S09]  /*0230*/  ULEA UR4, UR5, UR4, 0x18 ;  /* 0x0000000405047291 */ /* 0x002fd2000f8ec0ff */
[----:B0-----:R-:W2:Y:S04]  /*0240*/  LDS R5, [UR4] ;  /* 0x00000004ff057984 */ /* 0x001ea80008000800 */
[----:B--2---:R-:W-:Y:S01]  /*0250*/  STG.E desc[UR6][R2.64], R5 ;  /* 0x0000000502007986 */ /* 0x004fe2000c101906 */
[----:B------:R-:W-:Y:S05]  /*0260*/  EXIT ;  /* 0x000000000000794d */ /* 0x000fea0003800000 */
.L_x_19:
        /* <DEDUP_REMOVED lines=9> */
.L_x_50:


//--------------------- .text._Z9fc_kernelPKfS0_S0_Pfii --------------------------
	.section	.text._Z9fc_kernelPKfS0_S0_Pfii,"ax",@progbits
	.align	128
        .global         _Z9fc_kernelPKfS0_S0_Pfii
        .type           _Z9fc_kernelPKfS0_S0_Pfii,@function
        .size           _Z9fc_kernelPKfS0_S0_Pfii,(.L_x_51 - _Z9fc_kernelPKfS0_S0_Pfii)
        .other          _Z9fc_kernelPKfS0_S0_Pfii,@"STO_CUDA_ENTRY STV_DEFAULT"
_Z9fc_kernelPKfS0_S0_Pfii:
.text._Z9fc_kernelPKfS0_S0_Pfii:
[----:B------:R-:W-:Y:S01]  /*0000*/  LDC R1, c[0x0][0x37c] ;  /* 0x0000df00ff017b82 */ /* 0x000fe20000000800 */
[----:B------:R-:W0:Y:S07]  /*0010*/  S2R R3, SR_TID.X ;  /* 0x0000000000037919 */ /* 0x000e2e0000002100 */
[----:B------:R-:W0:Y:S01]  /*0020*/  S2UR UR4, SR_CTAID.X ;  /* 0x00000000000479c3 */ /* 0x000e220000002500 */
[----:B------:R-:W1:Y:S07]  /*0030*/  LDCU UR5, c[0x0][0x3a4] ;  /* 0x00007480ff0577ac */ /* 0x000e6e0008000800 */
[----:B------:R-:W0:Y:S02]  /*0040*/  LDC R0, c[0x0][0x360] ;  /* 0x0000d800ff007b82 */ /* 0x000e240000000800 */
[----:B0-----:R-:W-:-:S05]  /*0050*/  IMAD R0, R0, UR4, R3 ;  /* 0x0000000400007c24 */ /* 0x001fca000f8e0203 */
[----:B-1----:R-:W-:-:S13]  /*0060*/  ISETP.GE.AND P0, PT, R0, UR5, PT ;  /* 0x0000000500007c0c */ /* 0x002fda000bf06270 */
[----:B------:R-:W-:Y:S05]  /*0070*/  @P0 EXIT ;  /* 0x000000000000094d */ /* 0x000fea0003800000 */
[----:B------:R-:W0:Y:S01]  /*0080*/  LDCU UR8, c[0x0][0x3a0] ;  /* 0x00007400ff0877ac */ /* 0x000e220008000800 */
[----:B------:R-:W-:Y:S01]  /*0090*/  HFMA2 R15, -RZ, RZ, 0, 0 ;  /* 0x00000000ff0f7431 */ /* 0x000fe200000001ff */
[----:B------:R-:W1:Y:S01]  /*00a0*/  LDCU.64 UR16, c[0x0][0x358] ;  /* 0x00006b00ff1077ac */ /* 0x000e620008000a00 */
[----:B0-----:R-:W-:-:S09]  /*00b0*/  UISETP.GE.AND UP0, UPT, UR8, 0x1, UPT ;  /* 0x000000010800788c */ /* 0x001fd2000bf06270 */
[----:B-1----:R-:W-:Y:S05]  /*00c0*/  BRA.U !UP0, `(.L_x_20) ;  /* 0x0000000908647547 */ /* 0x002fea000b800000 */
[----:B------:R-:W-:Y:S02]  /*00d0*/  UISETP.GE.U32.AND UP1, UPT, UR8, 0x10, UPT ;  /* 0x000000100800788c */ /* 0x000fe4000bf26070 */
[----:B------:R-:W-:Y:S01]  /*00e0*/  IMAD R7, R0, UR8, RZ ;  /* 0x0000000800077c24 */ /* 0x000fe2000f8e02ff */
[----:B------:R-:W-:Y:S01]  /*00f0*/  ULOP3.LUT UR9, UR8, 0xf, URZ, 0xc0, !UPT ;  /* 0x0000000f08097892 */ /* 0x000fe2000f8ec0ff */
[----:B------:R-:W-:Y:S02]  /*0100*/  MOV R15, RZ ;  /* 0x000000ff000f7202 */ /* 0x000fe40000000f00 */
[----:B------:R-:W-:Y:S01]  /*0110*/  MOV R8, RZ ;  /* 0x000000ff00087202 */ /* 0x000fe20000000f00 */
[----:B------:R-:W-:Y:S02]  /*0120*/  UISETP.NE.AND UP0, UPT, UR9, URZ, UPT ;  /* 0x000000ff0900728c */ /* 0x000fe4000bf05270 */
[----:B------:R-:W-:Y:S09]  /*0130*/  BRA.U !UP1, `(.L_x_21) ;  /* 0x0000000509147547 */ /* 0x000ff2000b800000 */
[----:B------:R-:W0:Y:S01]  /*0140*/  LDCU.128 UR12, c[0x0][0x380] ;  /* 0x00007000ff0c77ac */ /* 0x000e220008000c00 */
[----:B------:R-:W-:Y:S02]  /*0150*/  MOV R15, RZ ;  /* 0x000000ff000f7202 */ /* 0x000fe40000000f00 */
[----:B------:R-:W-:Y:S01]  /*0160*/  MOV R6, R7 ;  /* 0x0000000700067202 */ /* 0x000fe20000000f00 */
[----:B------:R-:W-:-:S04]  /*0170*/  ULOP3.LUT UR10, UR8, 0x7ffffff0, URZ, 0xc0, !UPT ;  /* 0x7ffffff0080a7892 */ /* 0x000fc8000f8ec0ff */
[----:B------:R-:W-:Y:S02]  /*0180*/  UIADD3 UR11, UPT, UPT, -UR10, URZ, URZ ;  /* 0x000000ff0a0b7290 */ /* 0x000fe4000fffe1ff */
[----:B------:R-:W-:Y:S01]  /*0190*/  MOV R8, UR10 ;  /* 0x0000000a00087c02 */ /* 0x000fe20008000f00 */
[----:B0-----:R-:W-:Y:S02]  /*01a0*/  UIADD3 UR6, UP1, UPT, UR12, 0x20, URZ ;  /* 0x000000200c067890 */ /* 0x001fe4000ff3e0ff */
[----:B------:R-:W-:Y:S02]  /*01b0*/  UIADD3 UR4, UP2, UPT, UR14, 0x20, URZ ;  /* 0x000000200e047890 */ /* 0x000fe4000ff5e0ff */
[----:B------:R-:W-:Y:S02]  /*01c0*/  UIADD3.X UR7, UPT, UPT, URZ, UR13, URZ, UP1, !UPT ;  /* 0x0000000dff077290 */ /* 0x000fe40008ffe4ff */
[----:B------:R-:W-:Y:S01]  /*01d0*/  MOV R2, UR6 ;  /* 0x0000000600027c02 */ /* 0x000fe20008000f00 */
[----:B------:R-:W-:-:S03]  /*01e0*/  UIADD3.X UR5, UPT, UPT, URZ, UR15, URZ, UP2, !UPT ;  /* 0x0000000fff057290 */ /* 0x000fc600097fe4ff */
[----:B------:R-:W-:-:S09]  /*01f0*/  MOV R3, UR7 ;  /* 0x0000000700037c02 */ /* 0x000fd20008000f00 */
.L_x_22:
[----:B------:R-:W-:Y:S01]  /*0200*/  MOV R4, UR4 ;  /* 0x0000000400047c02 */ /* 0x000fe20008000f00 */
[----:B------:R-:W2:Y:S01]  /*0210*/  LDG.E R16, desc[UR16][R2.64+-0x20] ;  /* 0xffffe01002107981 */ /* 0x000ea2000c1e1900 */
[----:B------:R-:W-:-:S03]  /*0220*/  MOV R5, UR5 ;  /* 0x0000000500057c02 */ /* 0x000fc60008000f00 */
[----:B------:R-:W3:Y:S01]  /*0230*/  LDG.E R18, desc[UR16][R2.64+-0x1c] ;  /* 0xffffe41002127981 */ /* 0x000ee2000c1e1900 */
[----:B------:R-:W-:-:S03]  /*0240*/  IMAD.WIDE R4, R6, 0x4, R4 ;  /* 0x0000000406047825 */ /* 0x000fc600078e0204 */
[----:B------:R-:W4:Y:S04]  /*0250*/  LDG.E R19, desc[UR16][R2.64+-0x18] ;  /* 0xffffe81002137981 */ /* 0x000f28000c1e1900 */
[----:B------:R-:W2:Y:S04]  /*0260*/  LDG.E R17, desc[UR16][R4.64+-0x20] ;  /* 0xffffe01004117981 */ /* 0x000ea8000c1e1900 */
[----:B------:R-:W3:Y:S04]  /*0270*/  LDG.E R25, desc[UR16][R4.64+-0x1c] ;  /* 0xffffe41004197981 */ /* 0x000ee8000c1e1900 */
[----:B------:R-:W4:Y:S04]  /*0280*/  LDG.E R20, desc[UR16][R4.64+-0x18] ;  /* 0xffffe81004147981 */ /* 0x000f28000c1e1900 */
[----:B------:R-:W5:Y:S04]  /*0290*/  LDG.E R22, desc[UR16][R2.64+-0x14] ;  /* 0xffffec1002167981 */ /* 0x000f68000c1e1900 */
        /* <DEDUP_REMOVED lines=8> */
[----:B------:R-:W5:Y:S01]  /*0320*/  LDG.E R14, desc[UR16][R4.64+-0x4] ;  /* 0xfffffc10040e7981 */ /* 0x000f62000c1e1900 */
[----:B--2---:R-:W-:-:S03]  /*0330*/  FFMA R17, R16, R17, R15 ;  /* 0x0000001110117223 */ /* 0x004fc6000000000f */
[----:B------:R-:W2:Y:S04]  /*0340*/  LDG.E R15, desc[UR16][R2.64] ;  /* 0x00000010020f7981 */ /* 0x000ea8000c1e1900 */
[----:B------:R-:W2:Y:S01]  /*0350*/  LDG.E R16, desc[UR16][R4.64] ;  /* 0x0000001004107981 */ /* 0x000ea2000c1e1900 */
[----:B---3--:R-:W-:-:S03]  /*0360*/  FFMA R26, R18, R25, R17 ;  /* 0x00000019121a7223 */ /* 0x008fc60000000011 */
[----:B------:R-:W3:Y:S01]  /*0370*/  LDG.E R17, desc[UR16][R2.64+0x4] ;  /* 0x0000041002117981 */ /* 0x000ee2000c1e1900 */
[----:B----4-:R-:W-:-:S03]  /*0380*/  FFMA R25, R19, R20, R26 ;  /* 0x0000001413197223 */ /* 0x010fc6000000001a */
[----:B------:R-:W3:Y:S04]  /*0390*/  LDG.E R18, desc[UR16][R4.64+0x4] ;  /* 0x0000041004127981 */ /* 0x000ee8000c1e1900 */
[----:B------:R-:W4:Y:S01]  /*03a0*/  LDG.E R19, desc[UR16][R2.64+0x8] ;  /* 0x0000081002137981 */ /* 0x000f22000c1e1900 */
[----:B-----5:R-:W-:-:S03]  /*03b0*/  FFMA R26, R22, R21, R25 ;  /* 0x00000015161a7223 */ /* 0x020fc60000000019 */
[----:B------:R-:W4:Y:S04]  /*03c0*/  LDG.E R20, desc[UR16][R4.64+0x8] ;  /* 0x0000081004147981 */ /* 0x000f28000c1e1900 */
[----:B------:R-:W5:Y:S01]  /*03d0*/  LDG.E R21, desc[UR16][R2.64+0xc] ;  /* 0x00000c1002157981 */ /* 0x000f62000c1e1900 */
[----:B------:R-:W-:-:S03]  /*03e0*/  FFMA R26, R23, R24, R26 ;  /* 0x00000018171a7223 */ /* 0x000fc6000000001a */
[----:B------:R-:W5:Y:S04]  /*03f0*/  LDG.E R22, desc[UR16][R4.64+0xc] ;  /* 0x00000c1004167981 */ /* 0x000f68000c1e1900 */
[----:B------:R-:W5:Y:S01]  /*0400*/  LDG.E R23, desc[UR16][R2.64+0x10] ;  /* 0x0000101002177981 */ /* 0x000f62000c1e1900 */
[----:B------:R-:W-:-:S03]  /*0410*/  FFMA R26, R9, R10, R26 ;  /* 0x0000000a091a7223 */ /* 0x000fc6000000001a */
[----:B------:R-:W5:Y:S04]  /*0420*/  LDG.E R24, desc[UR16][R4.64+0x10] ;  /* 0x0000101004187981 */ /* 0x000f68000c1e1900 */
[----:B------:R-:W5:Y:S01]  /*0430*/  LDG.E R9, desc[UR16][R2.64+0x14] ;  /* 0x0000141002097981 */ /* 0x000f62000c1e1900 */
[----:B------:R-:W-:-:S03]  /*0440*/  FFMA R28, R11, R12, R26 ;  /* 0x0000000c0b1c7223 */ /* 0x000fc6000000001a */
[----:B------:R-:W5:Y:S04]  /*0450*/  LDG.E R10, desc[UR16][R4.64+0x14] ;  /* 0x00001410040a7981 */ /* 0x000f68000c1e1900 */
[----:B------:R-:W5:Y:S04]  /*0460*/  LDG.E R12, desc[UR16][R2.64+0x18] ;  /* 0x00001810020c7981 */ /* 0x000f68000c1e1900 */
[----:B------:R-:W5:Y:S04]  /*0470*/  LDG.E R11, desc[UR16][R4.64+0x18] ;  /* 0x00001810040b7981 */ /* 0x000f68000c1e1900 */
[----:B------:R-:W5:Y:S04]  /*0480*/  LDG.E R26, desc[UR16][R4.64+0x1c] ;  /* 0x00001c10041a7981 */ /* 0x000f68000c1e1900 */
[----:B------:R0:W5:Y:S01]  /*0490*/  LDG.E R25, desc[UR16][R2.64+0x1c] ;  /* 0x00001c1002197981 */ /* 0x000162000c1e1900 */
[----:B------:R-:W-:Y:S01]  /*04a0*/  FFMA R14, R13, R14, R28 ;  /* 0x0000000e0d0e7223 */ /* 0x000fe2000000001c */
[----:B------:R-:W-:-:S04]  /*04b0*/  UIADD3 UR11, UPT, UPT, UR11, 0x10, URZ ;  /* 0x000000100b0b7890 */ /* 0x000fc8000fffe0ff */
[----:B------:R-:W-:Y:S01]  /*04c0*/  UISETP.NE.AND UP1, UPT, UR11, URZ, UPT ;  /* 0x000000ff0b00728c */ /* 0x000fe2000bf25270 */
[----:B0-----:R-:W-:Y:S02]  /*04d0*/  IADD3 R2, P0, PT, R2, 0x40, RZ ;  /* 0x0000004002027810 */ /* 0x001fe40007f1e0ff */
[----:B------:R-:W-:Y:S02]  /*04e0*/  IADD3 R6, PT, PT, R6, 0x10, RZ ;  /* 0x0000001006067810 */ /* 0x000fe40007ffe0ff */
[----:B------:R-:W-:Y:S01]  /*04f0*/  IADD3.X R3, PT, PT, RZ, R3, RZ, P0, !PT ;  /* 0x00000003ff037210 */ /* 0x000fe200007fe4ff */
[----:B--2---:R-:W-:-:S04]  /*0500*/  FFMA R14, R15, R16, R14 ;  /* 0x000000100f0e7223 */ /* 0x004fc8000000000e */
[----:B---3--:R-:W-:-:S04]  /*0510*/  FFMA R14, R17, R18, R14 ;  /* 0x00000012110e7223 */ /* 0x008fc8000000000e */
[----:B----4-:R-:W-:-:S04]  /*0520*/  FFMA R14, R19, R20, R14 ;  /* 0x00000014130e7223 */ /* 0x010fc8000000000e */
[----:B-----5:R-:W-:-:S04]  /*0530*/  FFMA R14, R21, R22, R14 ;  /* 0x00000016150e7223 */ /* 0x020fc8000000000e */
[----:B------:R-:W-:-:S04]  /*0540*/  FFMA R14, R23, R24, R14 ;  /* 0x00000018170e7223 */ /* 0x000fc8000000000e */
[----:B------:R-:W-:-:S04]  /*0550*/  FFMA R9, R9, R10, R14 ;  /* 0x0000000a09097223 */ /* 0x000fc8000000000e */
[----:B------:R-:W-:-:S04]  /*0560*/  FFMA R12, R12, R11, R9 ;  /* 0x0000000b0c0c7223 */ /* 0x000fc80000000009 */
[----:B------:R-:W-:Y:S01]  /*0570*/  FFMA R15, R25, R26, R12 ;  /* 0x0000001a190f7223 */ /* 0x000fe2000000000c */
[----:B------:R-:W-:Y:S06]  /*0580*/  BRA.U UP1, `(.L_x_22) ;  /* 0xfffffffd011c7547 */ /* 0x000fec000b83ffff */
.L_x_21:
[----:B------:R-:W-:Y:S05]  /*0590*/  BRA.U !UP0, `(.L_x_20) ;  /* 0x0000000508307547 */ /* 0x000fea000b800000 */
[----:B------:R-:W-:Y:S02]  /*05a0*/  UISETP.GE.U32.AND UP0, UPT, UR9, 0x8, UPT ;  /* 0x000000080900788c */ /* 0x000fe4000bf06070 */
[----:B------:R-:W-:-:S04]  /*05b0*/  ULOP3.LUT UR5, UR8, 0x7, URZ, 0xc0, !UPT ;  /* 0x0000000708057892 */ /* 0x000fc8000f8ec0ff */
[----:B------:R-:W-:-:S03]  /*05c0*/  UISETP.NE.AND UP1, UPT, UR5, URZ, UPT ;  /* 0x000000ff0500728c */ /* 0x000fc6000bf25270 */
[----:B------:R-:W-:Y:S08]  /*05d0*/  BRA.U !UP0, `(.L_x_23) ;  /* 0x0000000108787547 */ /* 0x000ff0000b800000 */
[----:B------:R-:W0:Y:S01]  /*05e0*/  LDC.64 R2, c[0x0][0x388] ;  /* 0x0000e200ff027b82 */ /* 0x000e220000000a00 */
[----:B------:R-:W-:-:S07]  /*05f0*/  IADD3 R9, PT, PT, R7, R8, RZ ;  /* 0x0000000807097210 */ /* 0x000fce0007ffe0ff */
[----:B------:R-:W1:Y:S01]  /*0600*/  LDC.64 R4, c[0x0][0x380] ;  /* 0x0000e000ff047b82 */ /* 0x000e620000000a00 */
[----:B0-----:R-:W-:-:S05]  /*0610*/  IMAD.WIDE R2, R9, 0x4, R2 ;  /* 0x0000000409027825 */ /* 0x001fca00078e0202 */
[----:B------:R-:W2:Y:S01]  /*0620*/  LDG.E R11, desc[UR16][R2.64] ;  /* 0x00000010020b7981 */ /* 0x000ea2000c1e1900 */
[----:B-1----:R-:W-:-:S03]  /*0630*/  IMAD.WIDE.U32 R4, R8, 0x4, R4 ;  /* 0x0000000408047825 */ /* 0x002fc600078e0004 */
[----:B------:R-:W3:Y:S04]  /*0640*/  LDG.E R12, desc[UR16][R2.64+0x4] ;  /* 0x00000410020c7981 */ /* 0x000ee8000c1e1900 */
[----:B------:R-:W2:Y:S04]  /*0650*/  LDG.E R10, desc[UR16][R4.64] ;  /* 0x00000010040a7981 */ /* 0x000ea8000c1e1900 */
[----:B------:R-:W3:Y:S04]  /*0660*/  LDG.E R13, desc[UR16][R4.64+0x4] ;  /* 0x00000410040d7981 */ /* 0x000ee8000c1e1900 */
[----:B------:R-:W4:Y:S04]  /*0670*/  LDG.E R14, desc[UR16][R2.64+0x8] ;  /* 0x00000810020e7981 */ /* 0x000f28000c1e1900 */
        /* <DEDUP_REMOVED lines=11> */
[----:B------:R-:W-:Y:S01]  /*0730*/  IADD3 R8, PT, PT, R8, 0x8, RZ ;  /* 0x0000000808087810 */ /* 0x000fe20007ffe0ff */
[----:B--2---:R-:W-:-:S04]  /*0740*/  FFMA R10, R10, R11, R15 ;  /* 0x0000000b0a0a7223 */ /* 0x004fc8000000000f */
[----:B---3--:R-:W-:-:S04]  /*0750*/  FFMA R10, R13, R12, R10 ;  /* 0x0000000c0d0a7223 */ /* 0x008fc8000000000a */
[----:B----4-:R-:W-:-:S04]  /*0760*/  FFMA R10, R17, R14, R10 ;  /* 0x0000000e110a7223 */ /* 0x010fc8000000000a */
[----:B-----5:R-:W-:-:S04]  /*0770*/  FFMA R10, R19, R16, R10 ;  /* 0x00000010130a7223 */ /* 0x020fc8000000000a */
[----:B------:R-:W-:-:S04]  /*0780*/  FFMA R10, R21, R18, R10 ;  /* 0x00000012150a7223 */ /* 0x000fc8000000000a */
[----:B------:R-:W-:-:S04]  /*0790*/  FFMA R23, R23, R20, R10 ;  /* 0x0000001417177223 */ /* 0x000fc8000000000a */
[----:B------:R-:W-:-:S04]  /*07a0*/  FFMA R6, R6, R9, R23 ;  /* 0x0000000906067223 */ /* 0x000fc80000000017 */
[----:B------:R-:W-:-:S07]  /*07b0*/  FFMA R15, R25, R22, R6 ;  /* 0x00000016190f7223 */ /* 0x000fce0000000006 */
.L_x_23:
        /* <DEDUP_REMOVED lines=17> */
[----:B------:R-:W5:Y:S01]  /*08d0*/  LDG.E R17, desc[UR16][R2.64+0xc] ;  /* 0x00000c1002117981 */ /* 0x000f62000c1e1900 */
[----:B------:R-:W-:Y:S01]  /*08e0*/  IADD3 R8, PT, PT, R8, 0x4, RZ ;  /* 0x0000000408087810 */ /* 0x000fe20007ffe0ff */
[----:B--2---:R-:W-:-:S04]  /*08f0*/  FFMA R6, R6, R9, R15 ;  /* 0x0000000906067223 */ /* 0x004fc8000000000f */
[----:B---3--:R-:W-:-:S04]  /*0900*/  FFMA R6, R11, R10, R6 ;  /* 0x0000000a0b067223 */ /* 0x008fc80000000006 */
[----:B----4-:R-:W-:-:S04]  /*0910*/  FFMA R6, R13, R12, R6 ;  /* 0x0000000c0d067223 */ /* 0x010fc80000000006 */
[----:B-----5:R-:W-:-:S07]  /*0920*/  FFMA R15, R17, R14, R6 ;  /* 0x0000000e110f7223 */ /* 0x020fce0000000006 */
.L_x_24:
[----:B------:R-:W-:Y:S05]  /*0930*/  BRA.U !UP1, `(.L_x_20) ;  /* 0x0000000109487547 */ /* 0x000fea000b800000 */
[----:B------:R-:W0:Y:S01]  /*0940*/  LDC.64 R2, c[0x0][0x380] ;  /* 0x0000e000ff027b82 */ /* 0x000e220000000a00 */
[----:B------:R-:W-:Y:S01]  /*0950*/  IADD3 R7, PT, PT, R7, R8, RZ ;  /* 0x0000000807077210 */ /* 0x000fe20007ffe0ff */
[----:B------:R-:W-:-:S06]  /*0960*/  UIADD3 UR4, UPT, UPT, -UR4, URZ, URZ ;  /* 0x000000ff04047290 */ /* 0x000fcc000fffe1ff */
[----:B------:R-:W1:Y:S01]  /*0970*/  LDC.64 R10, c[0x0][0x388] ;  /* 0x0000e200ff0a7b82 */ /* 0x000e620000000a00 */
[----:B0-----:R-:W-:-:S03]  /*0980*/  IMAD.WIDE.U32 R2, R8, 0x4, R2 ;  /* 0x0000000408027825 */ /* 0x001fc600078e0002 */
[----:B------:R-:W-:Y:S02]  /*0990*/  MOV R6, R2 ;  /* 0x0000000200067202 */ /* 0x000fe40000000f00 */
[----:B------:R-:W-:-:S07]  /*09a0*/  MOV R5, R3 ;  /* 0x0000000300057202 */ /* 0x000fce0000000f00 */
.L_x_25:
[----:B-1----:R-:W-:Y:S01]  /*09b0*/  IMAD.WIDE R2, R7, 0x4, R10 ;  /* 0x0000000407027825 */ /* 0x002fe200078e020a */
[----:B------:R-:W-:-:S05]  /*09c0*/  MOV R4, R6 ;  /* 0x0000000600047202 */ /* 0x000fca0000000f00 */
[----:B------:R-:W2:Y:S04]  /*09d0*/  LDG.E R2, desc[UR16][R2.64] ;  /* 0x0000001002027981 */ /* 0x000ea8000c1e1900 */
[----:B------:R0:W2:Y:S01]  /*09e0*/  LDG.E R4, desc[UR16][R4.64] ;  /* 0x0000001004047981 */ /* 0x0000a2000c1e1900 */
[----:B------:R-:W-:Y:S01]  /*09f0*/  UIADD3 UR4, UPT, UPT, UR4, 0x1, URZ ;  /* 0x0000000104047890 */ /* 0x000fe2000fffe0ff */
[----:B------:R-:W-:Y:S02]  /*0a00*/  IADD3 R6, P0, PT, R6, 0x4, RZ ;  /* 0x0000000406067810 */ /* 0x000fe40007f1e0ff */
[----:B------:R-:W-:Y:S01]  /*0a10*/  IADD3 R7, PT, PT, R7, 0x1, RZ ;  /* 0x0000000107077810 */ /* 0x000fe20007ffe0ff */
[----:B------:R-:W-:Y:S01]  /*0a20*/  UISETP.NE.AND UP0, UPT, UR4, URZ, UPT ;  /* 0x000000ff0400728c */ /* 0x000fe2000bf05270 */
[----:B0-----:R-:W-:Y:S01]  /*0a30*/  IADD3.X R5, PT, PT, RZ, R5, RZ, P0, !PT ;  /* 0x00000005ff057210 */ /* 0x001fe200007fe4ff */
[----:B--2---:R-:W-:-:S07]  /*0a40*/  FFMA R15, R4, R2, R15 ;  /* 0x00000002040f7223 */ /* 0x004fce000000000f */
[----:B------:R-:W-:Y:S05]  /*0a50*/  BRA.U UP0, `(.L_x_25) ;  /* 0xfffffffd00d47547 */ /* 0x000fea000b83ffff */
.L_x_20:
[----:B------:R-:W0:Y:S08]  /*0a60*/  LDC.64 R2, c[0x0][0x390] ;  /* 0x0000e400ff027b82 */ /* 0x000e300000000a00 */
[----:B------:R-:W1:Y:S01]  /*0a70*/  LDC.64 R4, c[0x0][0x398] ;  /* 0x0000e600ff047b82 */ /* 0x000e620000000a00 */
[----:B0-----:R-:W-:-:S06]  /*0a80*/  IMAD.WIDE R2, R0, 0x4, R2 ;  /* 0x0000000400027825 */ /* 0x001fcc00078e0202 */
[----:B------:R-:W2:Y:S01]  /*0a90*/  LDG.E R2, desc[UR16][R2.64] ;  /* 0x0000001002027981 */ /* 0x000ea2000c1e1900 */
[----:B-1----:R-:W-:-:S04]  /*0aa0*/  IMAD.WIDE R4, R0, 0x4, R4 ;  /* 0x0000000400047825 */ /* 0x002fc800078e0204 */
[----:B--2---:R-:W-:-:S05]  /*0ab0*/  FADD R15, R2, R15 ;  /* 0x0000000f020f7221 */ /* 0x004fca0000000000 */
[----:B------:R-:W-:Y:S01]  /*0ac0*/  STG.E desc[UR16][R4.64], R15 ;  /* 0x0000000f04007986 */ /* 0x000fe2000c101910 */
[----:B------:R-:W-:Y:S05]  /*0ad0*/  EXIT ;  /* 0x000000000000794d */ /* 0x000fea0003800000 */
.L_x_26:
        /* <DEDUP_REMOVED lines=10> */
.L_x_51:


//--------------------- .text._Z27maxpool_multichannel_kernelPKfPfiiiii --------------------------
	.section	.text._Z27maxpool_multichannel_kernelPKfPfiiiii,"ax",@progbits
	.align	128
        .global         _Z27maxpool_multichannel_kernelPKfPfiiiii
        .type           _Z27maxpool_multichannel_kernelPKfPfiiiii,@function
        .size           _Z27maxpool_multichannel_kernelPKfPfiiiii,(.L_x_52 - _Z27maxpool_multichannel_kernelPKfPfiiiii)
        .other          _Z27maxpool_multichannel_kernelPKfPfiiiii,@"STO_CUDA_ENTRY STV_DEFAULT"
_Z27maxpool_multichannel_kernelPKfPfiiiii:
.text._Z27maxpool_multichannel_kernelPKfPfiiiii:
[----:B------:R-:W-:Y:S01]  /*0000*/  LDC R1, c[0x0][0x37c] ;  /* 0x0000df00ff017b82 */ /* 0x000fe20000000800 */
[----:B------:R-:W0:Y:S07]  /*0010*/  S2R R5, SR_TID.Y ;  /* 0x0000000000057919 */ /* 0x000e2e0000002200 */
[----:B------:R-:W1:Y:S01]  /*0020*/  LDC R11, c[0x0][0x360] ;  /* 0x0000d800ff0b7b82 */ /* 0x000e620000000800 */
[----:B------:R-:W1:Y:S07]  /*0030*/  S2R R4, SR_TID.X ;  /* 0x0000000000047919 */ /* 0x000e6e0000002100 */
[----:B------:R-:W0:Y:S08]  /*0040*/  S2UR UR5, SR_CTAID.Y ;  /* 0x00000000000579c3 */ /* 0x000e300000002600 */
[----:B------:R-:W0:Y:S08]  /*0050*/  LDC R0, c[0x0][0x364] ;  /* 0x0000d900ff007b82 */ /* 0x000e300000000800 */
[----:B------:R-:W1:Y:S08]  /*0060*/  S2UR UR4, SR_CTAID.X ;  /* 0x00000000000479c3 */ /* 0x000e700000002500 */
[----:B------:R-:W2:Y:S08]  /*0070*/  LDC.64 R2, c[0x0][0x398] ;  /* 0x0000e600ff027b82 */ /* 0x000eb00000000a00 */
[----:B------:R-:W3:Y:S01]  /*0080*/  S2UR UR6, SR_CTAID.Z ;  /* 0x00000000000679c3 */ /* 0x000ee20000002700 */
[----:B0-----:R-:W-:-:S07]  /*0090*/  IMAD R0, R0, UR5, R5 ;  /* 0x0000000500007c24 */ /* 0x001fce000f8e0205 */
[----:B------:R-:W3:Y:S01]  /*00a0*/  LDC R6, c[0x0][0x3a0] ;  /* 0x0000e800ff067b82 */ /* 0x000ee20000000800 */
[----:B-1----:R-:W-:Y:S01]  /*00b0*/  IMAD R11, R11, UR4, R4 ;  /* 0x000000040b0b7c24 */ /* 0x002fe2000f8e0204 */
[----:B--2---:R-:W-:-:S04]  /*00c0*/  ISETP.GE.AND P0, PT, R0, R3, PT ;  /* 0x000000030000720c */ /* 0x004fc80003f06270 */
[----:B------:R-:W-:-:S04]  /*00d0*/  ISETP.GE.OR P0, PT, R11, R2, P0 ;  /* 0x000000020b00720c */ /* 0x000fc80000706670 */
[----:B---3--:R-:W-:-:S13]  /*00e0*/  ISETP.LE.OR P0, PT, R6, UR6, P0 ;  /* 0x0000000606007c0c */ /* 0x008fda0008703670 */
[----:B------:R-:W-:Y:S05]  /*00f0*/  @P0 EXIT ;  /* 0x000000000000094d */ /* 0x000fea0003800000 */
[----:B------:R-:W0:Y:S01]  /*0100*/  LDC.64 R4, c[0x0][0x390] ;  /* 0x0000e400ff047b82 */ /* 0x000e220000000a00 */
[----:B------:R-:W-:Y:S01]  /*0110*/  IMAD.SHL.U32 R8, R0, 0x2, RZ ;  /* 0x0000000200087824 */ /* 0x000fe200078e00ff */
[----:B------:R-:W1:Y:S01]  /*0120*/  LDCU.64 UR4, c[0x0][0x358] ;  /* 0x00006b00ff0477ac */ /* 0x000e620008000a00 */
[----:B------:R-:W-:-:S04]  /*0130*/  IMAD.SHL.U32 R13, R11, 0x2, RZ ;  /* 0x000000020b0d7824 */ /* 0x000fc800078e00ff */
[----:B------:R-:W-:Y:S01]  /*0140*/  VIADD R17, R13, 0x1 ;  /* 0x000000010d117836 */ /* 0x000fe20000000000 */
[----:B------:R-:W2:Y:S01]  /*0150*/  LDC.64 R6, c[0x0][0x380] ;  /* 0x0000e000ff067b82 */ /* 0x000ea20000000a00 */
[CC--:B0-----:R-:W-:Y:S01]  /*0160*/  ISETP.GE.AND P0, PT, R8.reuse, R5.reuse, PT ;  /* 0x000000050800720c */ /* 0x0c1fe20003f06270 */
[----:B------:R-:W-:Y:S02]  /*0170*/  IMAD R15, R5, UR6, R8 ;  /* 0x00000006050f7c24 */ /* 0x000fe4000f8e0208 */
[----:B------:R-:W-:Y:S01]  /*0180*/  VIADD R8, R8, 0x1 ;  /* 0x0000000108087836 */ /* 0x000fe20000000000 */
[-C--:B------:R-:W-:Y:S01]  /*0190*/  ISETP.GE.OR P2, PT, R13, R4.reuse, P0 ;  /* 0x000000040d00720c */ /* 0x080fe20000746670 */
[-C--:B------:R-:W-:Y:S01]  /*01a0*/  IMAD R9, R15, R4.reuse, R13 ;  /* 0x000000040f097224 */ /* 0x080fe200078e020d */
[-C--:B------:R-:W-:Y:S01]  /*01b0*/  ISETP.GE.OR P0, PT, R17, R4.reuse, P0 ;  /* 0x000000041100720c */ /* 0x080fe20000706670 */
[----:B------:R-:W-:Y:S01]  /*01c0*/  IMAD R10, R15, R4, R4 ;  /* 0x000000040f0a7224 */ /* 0x000fe200078e0204 */
[----:B------:R-:W-:Y:S01]  /*01d0*/  ISETP.GE.AND P1, PT, R8, R5, PT ;  /* 0x000000050800720c */ /* 0x000fe20003f26270 */
[----:B--2---:R-:W-:-:S03]  /*01e0*/  IMAD.WIDE R8, R9, 0x4, R6 ;  /* 0x0000000409087825 */ /* 0x004fc600078e0206 */
[C---:B------:R-:W-:Y:S01]  /*01f0*/  ISETP.GE.OR P3, PT, R13.reuse, R4, P1 ;  /* 0x000000040d00720c */ /* 0x040fe20000f66670 */
[----:B------:R-:W-:-:S04]  /*0200*/  IMAD.IADD R13, R13, 0x1, R10 ;  /* 0x000000010d0d7824 */ /* 0x000fc800078e020a */
[----:B-1----:R-:W2:Y:S01]  /*0210*/  @!P2 LDG.E R15, desc[UR4][R8.64] ;  /* 0x00000004080fa981 */ /* 0x002ea2000c1e1900 */
[----:B------:R-:W-:-:S03]  /*0220*/  ISETP.GE.OR P1, PT, R17, R4, P1 ;  /* 0x000000041100720c */ /* 0x000fc60000f26670 */
[----:B------:R-:W3:Y:S01]  /*0230*/  @!P0 LDG.E R10, desc[UR4][R8.64+0x4] ;  /* 0x00000404080a8981 */ /* 0x000ee2000c1e1900 */
[----:B------:R-:W-:Y:S01]  /*0240*/  IMAD.WIDE R6, R13, 0x4, R6 ;  /* 0x000000040d067825 */ /* 0x000fe200078e0206 */
[----:B------:R-:W0:Y:S04]  /*0250*/  LDC.64 R4, c[0x0][0x388] ;  /* 0x0000e200ff047b82 */ /* 0x000e280000000a00 */
[----:B------:R-:W4:Y:S04]  /*0260*/  @!P3 LDG.E R12, desc[UR4][R6.64] ;  /* 0x00000004060cb981 */ /* 0x000f28000c1e1900 */
[----:B------:R-:W5:Y:S01]  /*0270*/  @!P1 LDG.E R14, desc[UR4][R6.64+0x4] ;  /* 0x00000404060e9981 */ /* 0x000f62000c1e1900 */
[----:B------:R-:W-:-:S02]  /*0280*/  IMAD.MOV.U32 R13, RZ, RZ, -0x800001 ;  /* 0xff7fffffff0d7424 */ /* 0x000fc400078e00ff */
[----:B------:R-:W-:-:S04]  /*0290*/  IMAD R0, R3, UR6, R0 ;  /* 0x0000000603007c24 */ /* 0x000fc8000f8e0200 */
[----:B------:R-:W-:-:S04]  /*02a0*/  IMAD R3, R0, R2, R11 ;  /* 0x0000000200037224 */ /* 0x000fc800078e020b */
[----:B0-----:R-:W-:Y:S01]  /*02b0*/  IMAD.WIDE R2, R3, 0x4, R4 ;  /* 0x0000000403027825 */ /* 0x001fe200078e0204 */
[----:B--2---:R-:W-:-:S04]  /*02c0*/  @!P2 FMNMX R13, R15, -3.40282346638528859812e+38, !PT ;  /* 0xff7fffff0f0da809 */ /* 0x004fc80007800000 */
[----:B---3--:R-:W-:-:S04]  /*02d0*/  @!P0 FSETP.GT.AND P2, PT, R10, R13, PT ;  /* 0x0000000d0a00820b */ /* 0x008fc80003f44000 */
[----:B------:R-:W-:-:S04]  /*02e0*/  @!P0 FSEL R13, R10, R13, P2 ;  /* 0x0000000d0a0d8208 */ /* 0x000fc80001000000 */
[----:B----4-:R-:W-:-:S04]  /*02f0*/  @!P3 FSETP.GT.AND P0, PT, R12, R13, PT ;  /* 0x0000000d0c00b20b */ /* 0x010fc80003f04000 */
[----:B------:R-:W-:-:S04]  /*0300*/  @!P3 FSEL R13, R12, R13, P0 ;  /* 0x0000000d0c0db208 */ /* 0x000fc80000000000 */
[----:B-----5:R-:W-:-:S04]  /*0310*/  @!P1 FSETP.GT.AND P0, PT, R14, R13, PT ;  /* 0x0000000d0e00920b */ /* 0x020fc80003f04000 */
[----:B------:R-:W-:-:S05]  /*0320*/  @!P1 FSEL R13, R14, R13, P0 ;  /* 0x0000000d0e0d9208 */ /* 0x000fca0000000000 */
[----:B------:R-:W-:Y:S01]  /*0330*/  STG.E desc[UR4][R2.64], R13 ;  /* 0x0000000d02007986 */ /* 0x000fe2000c101904 */
[----:B------:R-:W-:Y:S05]  /*0340*/  EXIT ;  /* 0x000000000000794d */ /* 0x000fea0003800000 */
.L_x_27:
        /* <DEDUP_REMOVED lines=11> */
.L_x_52:


//--------------------- .text._Z26conv2d_multichannel_kernelPKfS0_Pfiiiiiii --------------------------
	.section	.text._Z26conv2d_multichannel_kernelPKfS0_Pfiiiiiii,"ax",@progbits
	.align	128
        .global         _Z26conv2d_multichannel_kernelPKfS0_Pfiiiiiii
        .type           _Z26conv2d_multichannel_kernelPKfS0_Pfiiiiiii,@function
        .size           _Z26conv2d_multichannel_kernelPKfS0_Pfiiiiiii,(.L_x_53 - _Z26conv2d_multichannel_kernelPKfS0_Pfiiiiiii)
        .other          _Z26conv2d_multichannel_kernelPKfS0_Pfiiiiiii,@"STO_CUDA_ENTRY STV_DEFAULT"
_Z26conv2d_multichannel_kernelPKfS0_Pfiiiiiii:
.text._Z26conv2d_multichannel_kernelPKfS0_Pfiiiiiii:
[----:B------:R-:W-:Y:S01]  /*0000*/  LDC R1, c[0x0][0x37c] ;  /* 0x0000df00ff017b82 */ /* 0x000fe20000000800 */
[----:B------:R-:W0:Y:S07]  /*0010*/  S2R R3, SR_TID.Y ;  /* 0x0000000000037919 */ /* 0x000e2e0000002200 */
[----:B------:R-:W1:Y:S01]  /*0020*/  LDC R7, c[0x0][0x360] ;  /* 0x0000d800ff077b82 */ /* 0x000e620000000800 */
[----:B------:R-:W2:Y:S01]  /*0030*/  LDCU.64 UR6, c[0x0][0x3a8] ;  /* 0x00007500ff0677ac */ /* 0x000ea20008000a00 */
[----:B------:R-:W1:Y:S06]  /*0040*/  S2R R2, SR_TID.X ;  /* 0x0000000000027919 */ /* 0x000e6c0000002100 */
[----:B------:R-:W0:Y:S08]  /*0050*/  S2UR UR5, SR_CTAID.Y ;  /* 0x00000000000579c3 */ /* 0x000e300000002600 */
[----:B------:R-:W0:Y:S08]  /*0060*/  LDC R0, c[0x0][0x364] ;  /* 0x0000d900ff007b82 */ /* 0x000e300000000800 */
[----:B------:R-:W1:Y:S08]  /*0070*/  S2UR UR4, SR_CTAID.X ;  /* 0x00000000000479c3 */ /* 0x000e700000002500 */
[----:B------:R-:W3:Y:S08]  /*0080*/  S2UR UR11, SR_CTAID.Z ;  /* 0x00000000000b79c3 */ /* 0x000ef00000002700 */
[----:B------:R-:W3:Y:S01]  /*0090*/  LDC R4, c[0x0][0x3b0] ;  /* 0x0000ec00ff047b82 */ /* 0x000ee20000000800 */
[----:B0-----:R-:W-:-:S05]  /*00a0*/  IMAD R0, R0, UR5, R3 ;  /* 0x0000000500007c24 */ /* 0x001fca000f8e0203 */
[----:B--2---:R-:W-:Y:S01]  /*00b0*/  ISETP.GE.AND P0, PT, R0, UR7, PT ;  /* 0x0000000700007c0c */ /* 0x004fe2000bf06270 */
[----:B-1----:R-:W-:-:S05]  /*00c0*/  IMAD R7, R7, UR4, R2 ;  /* 0x0000000407077c24 */ /* 0x002fca000f8e0202 */
[----:B------:R-:W-:-:S04]  /*00d0*/  ISETP.GE.OR P0, PT, R7, UR6, P0 ;  /* 0x0000000607007c0c */ /* 0x000fc80008706670 */
[----:B---3--:R-:W-:-:S13]  /*00e0*/  ISETP.LE.OR P0, PT, R4, UR11, P0 ;  /* 0x0000000b04007c0c */ /* 0x008fda0008703670 */
[----:B------:R-:W-:Y:S05]  /*00f0*/  @P0 EXIT ;  /* 0x000000000000094d */ /* 0x000fea0003800000 */
[----:B------:R-:W0:Y:S01]  /*0100*/  LDC.64 R2, c[0x0][0x3a0] ;  /* 0x0000e800ff027b82 */ /* 0x000e220000000a00 */
[----:B------:R-:W1:Y:S01]  /*0110*/  LDCU.64 UR16, c[0x0][0x358] ;  /* 0x00006b00ff1077ac */ /* 0x000e620008000a00 */
[----:B------:R-:W-:Y:S01]  /*0120*/  HFMA2 R14, -RZ, RZ, 0, 0 ;  /* 0x00000000ff0e7431 */ /* 0x000fe200000001ff */
[----:B0-----:R-:W-:-:S04]  /*0130*/  ISETP.GE.AND P0, PT, R3, 0x1, PT ;  /* 0x000000010300780c */ /* 0x001fc80003f06270 */
[----:B------:R-:W-:-:S13]  /*0140*/  ISETP.LT.OR P0, PT, R2, 0x1, !P0 ;  /* 0x000000010200780c */ /* 0x000fda0004701670 */
[----:B-1----:R-:W-:Y:S05]  /*0150*/  @P0 BRA `(.L_x_28) ;  /* 0x0000000800bc0947 */ /* 0x002fea0003800000 */
[----:B------:R-:W0:Y:S01]  /*0160*/  LDCU.128 UR12, c[0x0][0x380] ;  /* 0x00007000ff0c77ac */ /* 0x000e220008000c00 */
[C---:B------:R-:W-:Y:S02]  /*0170*/  LOP3.LUT R6, R3.reuse, 0x7ffffff0, RZ, 0xc0, !PT ;  /* 0x7ffffff003067812 */ /* 0x040fe400078ec0ff */
[C---:B------:R-:W-:Y:S01]  /*0180*/  LOP3.LUT R22, R3.reuse, 0xf, RZ, 0xc0, !PT ;  /* 0x0000000f03167812 */ /* 0x040fe200078ec0ff */
[----:B------:R-:W-:Y:S01]  /*0190*/  UMOV UR4, URZ ;  /* 0x000000ff00047c82 */ /* 0x000fe20008000000 */
[C---:B------:R-:W-:Y:S02]  /*01a0*/  LOP3.LUT R24, R3.reuse, 0x7, RZ, 0xc0, !PT ;  /* 0x0000000703187812 */ /* 0x040fe400078ec0ff */
[----:B------:R-:W-:Y:S02]  /*01b0*/  LOP3.LUT R8, R3, 0x3, RZ, 0xc0, !PT ;  /* 0x0000000303087812 */ /* 0x000fe400078ec0ff */
[----:B------:R-:W-:Y:S02]  /*01c0*/  MOV R14, RZ ;  /* 0x000000ff000e7202 */ /* 0x000fe40000000f00 */
[----:B------:R-:W-:Y:S01]  /*01d0*/  IADD3 R10, PT, PT, -R6, RZ, RZ ;  /* 0x000000ff060a7210 */ /* 0x000fe20007ffe1ff */
[----:B0-----:R-:W-:-:S02]  /*01e0*/  UIADD3 UR9, UP0, UPT, UR12, 0x20, URZ ;  /* 0x000000200c097890 */ /* 0x001fc4000ff1e0ff */
[----:B------:R-:W-:Y:S02]  /*01f0*/  UIADD3 UR7, UP1, UPT, UR14, 0x20, URZ ;  /* 0x000000200e077890 */ /* 0x000fe4000ff3e0ff */
[----:B------:R-:W-:Y:S02]  /*0200*/  UIADD3.X UR10, UPT, UPT, URZ, UR13, URZ, UP0, !UPT ;  /* 0x0000000dff0a7290 */ /* 0x000fe400087fe4ff */
[----:B------:R-:W-:-:S12]  /*0210*/  UIADD3.X UR8, UPT, UPT, URZ, UR15, URZ, UP1, !UPT ;  /* 0x0000000fff087290 */ /* 0x000fd80008ffe4ff */
.L_x_35:
[----:B------:R-:W0:Y:S01]  /*0220*/  LDC R11, c[0x0][0x39c] ;  /* 0x0000e700ff0b7b82 */ /* 0x000e220000000800 */
[----:B------:R-:W1:Y:S02]  /*0230*/  LDCU UR5, c[0x0][0x3a0] ;  /* 0x00007400ff0577ac */ /* 0x000e640008000800 */
[----:B-1----:R-:W-:Y:S02]  /*0240*/  UIMAD UR13, UR11, UR5, UR4 ;  /* 0x000000050b0d72a4 */ /* 0x002fe4000f8e0204 */
[----:B0-----:R-:W-:Y:S01]  /*0250*/  IMAD R11, R11, UR4, R0 ;  /* 0x000000040b0b7c24 */ /* 0x001fe2000f8e0200 */
[----:B------:R-:W-:-:S04]  /*0260*/  UIADD3 UR4, UPT, UPT, UR4, 0x1, URZ ;  /* 0x0000000104047890 */ /* 0x000fc8000fffe0ff */
[----:B------:R-:W-:-:S03]  /*0270*/  UISETP.NE.AND UP1, UPT, UR4, UR5, UPT ;  /* 0x000000050400728c */ /* 0x000fc6000bf25270 */
[----:B------:R-:W-:-:S08]  /*0280*/  UMOV UR5, URZ ;  /* 0x000000ff00057c82 */ /* 0x000fd00008000000 */
.L_x_34:
[----:B------:R-:W0:Y:S01]  /*0290*/  LDCU UR14, c[0x0][0x3a4] ;  /* 0x00007480ff0e77ac */ /* 0x000e220008000800 */
[----:B------:R-:W-:Y:S01]  /*02a0*/  IADD3 R12, PT, PT, R11, UR5, RZ ;  /* 0x000000050b0c7c10 */ /* 0x000fe2000fffe0ff */
[----:B------:R-:W-:Y:S01]  /*02b0*/  HFMA2 R9, -RZ, RZ, 0, 0 ;  /* 0x00000000ff097431 */ /* 0x000fe200000001ff */
[----:B------:R-:W1:Y:S01]  /*02c0*/  LDCU UR12, c[0x0][0x398] ;  /* 0x00007300ff0c77ac */ /* 0x000e620008000800 */
[----:B0-----:R-:W-:Y:S02]  /*02d0*/  UISETP.GE.U32.AND UP0, UPT, UR14, 0x10, UPT ;  /* 0x000000100e00788c */ /* 0x001fe4000bf06070 */
[----:B------:R-:W-:Y:S02]  /*02e0*/  UIMAD UR6, UR13, UR14, UR5 ;  /* 0x0000000e0d0672a4 */ /* 0x000fe4000f8e0205 */
[----:B------:R-:W-:Y:S01]  /*02f0*/  UIADD3 UR5, UPT, UPT, UR5, 0x1, URZ ;  /* 0x0000000105057890 */ /* 0x000fe2000fffe0ff */
[----:B-1----:R-:W-:Y:S01]  /*0300*/  IMAD R12, R12, UR12, R7 ;  /* 0x0000000c0c0c7c24 */ /* 0x002fe2000f8e0207 */
[----:B------:R-:W-:-:S02]  /*0310*/  UIMAD UR6, UR6, UR14, URZ ;  /* 0x0000000e060672a4 */ /* 0x000fc4000f8e02ff */
[----:B------:R-:W-:Y:S01]  /*0320*/  UISETP.NE.AND UP2, UPT, UR5, UR14, UPT ;  /* 0x0000000e0500728c */ /* 0x000fe2000bf45270 */
[----:B------:R-:W-:Y:S10]  /*0330*/  BRA.U !UP0, `(.L_x_29) ;  /* 0x0000000108fc7547 */ /* 0x000ff4000b800000 */
[----:B------:R-:W-:Y:S02]  /*0340*/  MOV R9, UR6 ;  /* 0x0000000600097c02 */ /* 0x000fe40008000f00 */
[----:B------:R-:W-:Y:S02]  /*0350*/  MOV R15, R12 ;  /* 0x0000000c000f7202 */ /* 0x000fe40000000f00 */
[----:B------:R-:W-:-:S07]  /*0360*/  MOV R13, R10 ;  /* 0x0000000a000d7202 */ /* 0x000fce0000000f00 */
.L_x_30:
[----:B------:R-:W-:Y:S02]  /*0370*/  MOV R2, UR9 ;  /* 0x0000000900027c02 */ /* 0x000fe40008000f00 */
[----:B------:R-:W-:Y:S02]  /*0380*/  MOV R3, UR10 ;  /* 0x0000000a00037c02 */ /* 0x000fe40008000f00 */
[----:B------:R-:W-:Y:S02]  /*0390*/  MOV R4, UR7 ;  /* 0x0000000700047c02 */ /* 0x000fe40008000f00 */
[----:B------:R-:W-:Y:S01]  /*03a0*/  MOV R5, UR8 ;  /* 0x0000000800057c02 */ /* 0x000fe20008000f00 */
[----:B------:R-:W-:-:S04]  /*03b0*/  IMAD.WIDE R2, R15, 0x4, R2 ;  /* 0x000000040f027825 */ /* 0x000fc800078e0202 */
[----:B------:R-:W-:Y:S01]  /*03c0*/  IMAD.WIDE R4, R9, 0x4, R4 ;  /* 0x0000000409047825 */ /* 0x000fe200078e0204 */
[----:B------:R-:W2:Y:S04]  /*03d0*/  LDG.E R19, desc[UR16][R2.64+-0x20] ;  /* 0xffffe01002137981 */ /* 0x000ea8000c1e1900 */
[----:B------:R-:W2:Y:S04]  /*03e0*/  LDG.E R16, desc[UR16][R4.64+-0x20] ;  /* 0xffffe01004107981 */ /* 0x000ea8000c1e1900 */
[----:B------:R-:W3:Y:S04]  /*03f0*/  LDG.E R23, desc[UR16][R2.64+-0x1c] ;  /* 0xffffe41002177981 */ /* 0x000ee8000c1e1900 */
[----:B------:R-:W3:Y:S04]  /*0400*/  LDG.E R26, desc[UR16][R4.64+-0x1c] ;  /* 0xffffe410041a7981 */ /* 0x000ee8000c1e1900 */
[----:B------:R-:W4:Y:S04]  /*0410*/  LDG.E R18, desc[UR16][R2.64+-0x18] ;  /* 0xffffe81002127981 */ /* 0x000f28000c1e1900 */
[----:B------:R-:W4:Y:S04]  /*0420*/  LDG.E R21, desc[UR16][R4.64+-0x18] ;  /* 0xffffe81004157981 */ /* 0x000f28000c1e1900 */
        /* <DEDUP_REMOVED lines=9> */
[----:B------:R-:W3:Y:S04]  /*04c0*/  LDG.E R16, desc[UR16][R2.64+-0xc] ;  /* 0xfffff41002107981 */ /* 0x000ee8000c1e1900 */
[----:B------:R-:W3:Y:S01]  /*04d0*/  LDG.E R26, desc[UR16][R4.64+0x14] ;  /* 0x00001410041a7981 */ /* 0x000ee2000c1e1900 */
[----:B----4-:R-:W-:-:S03]  /*04e0*/  FFMA R23, R18, R21, R23 ;  /* 0x0000001512177223 */ /* 0x010fc60000000017 */
[----:B------:R-:W4:Y:S04]  /*04f0*/  LDG.E R18, desc[UR16][R2.64+-0x8] ;  /* 0xfffff81002127981 */ /* 0x000f28000c1e1900 */
[----:B------:R-:W4:Y:S01]  /*0500*/  LDG.E R21, desc[UR16][R4.64+-0x8] ;  /* 0xfffff81004157981 */ /* 0x000f22000c1e1900 */
[----:B-----5:R-:W-:-:S03]  /*0510*/  FFMA R17, R20, R17, R23 ;  /* 0x0000001114117223 */ /* 0x020fc60000000017 */
        /* <DEDUP_REMOVED lines=19> */
[----:B------:R-:W3:Y:S04]  /*0650*/  LDG.E R16, desc[UR16][R2.64+0x18] ;  /* 0x0000181002107981 */ /* 0x000ee8000c1e1900 */
[----:B------:R-:W3:Y:S01]  /*0660*/  LDG.E R25, desc[UR16][R2.64+0x1c] ;  /* 0x00001c1002197981 */ /* 0x000ee2000c1e1900 */
[----:B------:R-:W-:Y:S01]  /*0670*/  IADD3 R13, PT, PT, R13, 0x10, RZ ;  /* 0x000000100d0d7810 */ /* 0x000fe20007ffe0ff */
[----:B----4-:R-:W-:-:S03]  /*0680*/  FFMA R21, R21, R18, R29 ;  /* 0x0000001215157223 */ /* 0x010fc6000000001d */
[----:B------:R-:W-:Y:S01]  /*0690*/  ISETP.NE.AND P0, PT, R13, RZ, PT ;  /* 0x000000ff0d00720c */ /* 0x000fe20003f05270 */
[----:B-----5:R-:W-:Y:S01]  /*06a0*/  FFMA R21, R20, R23, R21 ;  /* 0x0000001714157223 */ /* 0x020fe20000000015 */
[----:B------:R-:W-:Y:S02]  /*06b0*/  IADD3 R15, PT, PT, R15, 0x10, RZ ;  /* 0x000000100f0f7810 */ /* 0x000fe40007ffe0ff */
[----:B------:R-:W-:Y:S01]  /*06c0*/  IADD3 R9, PT, PT, R9, 0x10, RZ ;  /* 0x0000001009097810 */ /* 0x000fe20007ffe0ff */
[----:B--2---:R-:W-:-:S04]  /*06d0*/  FFMA R14, R14, R17, R21 ;  /* 0x000000110e0e7223 */ /* 0x004fc80000000015 */
[----:B---3--:R-:W-:-:S04]  /*06e0*/  FFMA R19, R19, R26, R14 ;  /* 0x0000001a13137223 */ /* 0x008fc8000000000e */
[----:B------:R-:W-:-:S04]  /*06f0*/  FFMA R16, R16, R27, R19 ;  /* 0x0000001b10107223 */ /* 0x000fc80000000013 */
[----:B------:R-:W-:Y:S01]  /*0700*/  FFMA R14, R25, R28, R16 ;  /* 0x0000001c190e7223 */ /* 0x000fe20000000010 */
[----:B------:R-:W-:Y:S06]  /*0710*/  @P0 BRA `(.L_x_30) ;  /* 0xfffffffc00140947 */ /* 0x000fec000383ffff */
[----:B------:R-:W-:-:S07]  /*0720*/  MOV R9, R6 ;  /* 0x0000000600097202 */ /* 0x000fce0000000f00 */
.L_x_29:
[----:B------:R-:W-:-:S13]  /*0730*/  ISETP.NE.AND P0, PT, R22, RZ, PT ;  /* 0x000000ff1600720c */ /* 0x000fda0003f05270 */
[----:B------:R-:W-:Y:S05]  /*0740*/  @!P0 BRA `(.L_x_31) ;  /* 0x0000000400388947 */ /* 0x000fea0003800000 */
[----:B------:R-:W-:Y:S02]  /*0750*/  IADD3 R2, PT, PT, R22, -0x1, RZ ;  /* 0xffffffff16027810 */ /* 0x000fe40007ffe0ff */
[----:B------:R-:W-:Y:S02]  /*0760*/  ISETP.NE.AND P1, PT, R24, RZ, PT ;  /* 0x000000ff1800720c */ /* 0x000fe40003f25270 */
[----:B------:R-:W-:-:S13]  /*0770*/  ISETP.GE.U32.AND P0, PT, R2, 0x7, PT ;  /* 0x000000070200780c */ /* 0x000fda0003f06070 */
[----:B------:R-:W-:Y:S05]  /*0780*/  @!P0 BRA `(.L_x_32) ;  /* 0x00000000007c8947 */ /* 0x000fea0003800000 */
[----:B------:R-:W0:Y:S01]  /*0790*/  LDC.64 R2, c[0x0][0x380] ;  /* 0x0000e000ff027b82 */ /* 0x000e220000000a00 */
[----:B------:R-:W-:Y:S02]  /*07a0*/  IADD3 R13, PT, PT, R12, R9, RZ ;  /* 0x000000090c0d7210 */ /* 0x000fe40007ffe0ff */
[----:B------:R-:W-:-:S05]  /*07b0*/  IADD3 R15, PT, PT, R9, UR6, RZ ;  /* 0x00000006090f7c10 */ /* 0x000fca000fffe0ff */
[----:B------:R-:W1:Y:S01]  /*07c0*/  LDC.64 R4, c[0x0][0x388] ;  /* 0x0000e200ff047b82 */ /* 0x000e620000000a00 */
[----:B0-----:R-:W-:-:S05]  /*07d0*/  IMAD.WIDE R2, R13, 0x4, R2 ;  /* 0x000000040d027825 */ /* 0x001fca00078e0202 */
[----:B------:R-:W2:Y:S01]  /*07e0*/  LDG.E R19, desc[UR16][R2.64] ;  /* 0x0000001002137981 */ /* 0x000ea2000c1e1900 */
[----:B-1----:R-:W-:-:S03]  /*07f0*/  IMAD.WIDE R4, R15, 0x4, R4 ;  /* 0x000000040f047825 */ /* 0x002fc600078e0204 */
        /* <DEDUP_REMOVED lines=14> */
[----:B------:R-:W2:Y:S04]  /*08e0*/  LDG.E R19, desc[UR16][R2.64+0x14] ;  /* 0x0000141002137981 */ /* 0x000ea8000c1e1900 */
[----:B------:R-:W2:Y:S01]  /*08f0*/  LDG.E R14, desc[UR16][R2.64+0x18] ;  /* 0x00001810020e7981 */ /* 0x000ea2000c1e1900 */
[----:B---3--:R-:W-:-:S04]  /*0900*/  FFMA R16, R13, R16, R29 ;  /* 0x000000100d107223 */ /* 0x008fc8000000001d */
[----:B----4-:R-:W-:-:S04]  /*0910*/  FFMA R16, R15, R18, R16 ;  /* 0x000000120f107223 */ /* 0x010fc80000000010 */
[----:B-----5:R-:W-:Y:S01]  /*0920*/  FFMA R16, R17, R20, R16 ;  /* 0x0000001411107223 */ /* 0x020fe20000000010 */
[----:B------:R-:W-:-:S03]  /*0930*/  IADD3 R9, PT, PT, R9, 0x8, RZ ;  /* 0x0000000809097810 */ /* 0x000fc60007ffe0ff */
[----:B--2---:R-:W-:-:S04]  /*0940*/  FFMA R16, R21, R26, R16 ;  /* 0x0000001a15107223 */ /* 0x004fc80000000010 */
[----:B------:R-:W-:-:S04]  /*0950*/  FFMA R19, R19, R28, R16 ;  /* 0x0000001c13137223 */ /* 0x000fc80000000010 */
[----:B------:R-:W-:-:S04]  /*0960*/  FFMA R14, R14, R25, R19 ;  /* 0x000000190e0e7223 */ /* 0x000fc80000000013 */
[----:B------:R-:W-:-:S07]  /*0970*/  FFMA R14, R23, R27, R14 ;  /* 0x0000001b170e7223 */ /* 0x000fce000000000e */
.L_x_32:
        /* <DEDUP_REMOVED lines=24> */
.L_x_33:
[----:B------:R-:W-:Y:S05]  /*0b00*/  @!P1 BRA `(.L_x_31) ;  /* 0x0000000000489947 */ /* 0x000fea0003800000 */
[----:B------:R-:W0:Y:S01]  /*0b10*/  LDC.64 R4, c[0x0][0x380] ;  /* 0x0000e000ff047b82 */ /* 0x000e220000000a00 */
[----:B------:R-:W-:Y:S02]  /*0b20*/  IADD3 R13, PT, PT, R12, R9, RZ ;  /* 0x000000090c0d7210 */ /* 0x000fe40007ffe0ff */
[----:B------:R-:W-:-:S05]  /*0b30*/  IADD3 R9, PT, PT, R9, UR6, RZ ;  /* 0x0000000609097c10 */ /* 0x000fca000fffe0ff */
[----:B------:R-:W1:Y:S01]  /*0b40*/  LDC.64 R2, c[0x0][0x388] ;  /* 0x0000e200ff027b82 */ /* 0x000e620000000a00 */
[----:B0-----:R-:W-:-:S04]  /*0b50*/  IMAD.WIDE R4, R13, 0x4, R4 ;  /* 0x000000040d047825 */ /* 0x001fc800078e0204 */
[----:B-1----:R-:W-:Y:S02]  /*0b60*/  IMAD.WIDE R2, R9, 0x4, R2 ;  /* 0x0000000409027825 */ /* 0x002fe400078e0202 */
[----:B------:R-:W2:Y:S04]  /*0b70*/  LDG.E R9, desc[UR16][R4.64] ;  /* 0x0000001004097981 */ /* 0x000ea8000c1e1900 */
[----:B------:R-:W2:Y:S01]  /*0b80*/  LDG.E R12, desc[UR16][R2.64] ;  /* 0x00000010020c7981 */ /* 0x000ea2000c1e1900 */
[----:B------:R-:W-:Y:S01]  /*0b90*/  ISETP.NE.AND P0, PT, R8, 0x1, PT ;  /* 0x000000010800780c */ /* 0x000fe20003f05270 */
[----:B--2---:R-:W-:-:S12]  /*0ba0*/  FFMA R14, R9, R12, R14 ;  /* 0x0000000c090e7223 */ /* 0x004fd8000000000e */
[----:B------:R-:W-:Y:S05]  /*0bb0*/  @!P0 BRA `(.L_x_31) ;  /* 0x00000000001c8947 */ /* 0x000fea0003800000 */
[----:B------:R-:W-:Y:S01]  /*0bc0*/  ISETP.NE.AND P0, PT, R8, 0x2, PT ;  /* 0x000000020800780c */ /* 0x000fe20003f05270 */
[----:B------:R-:W2:Y:S04]  /*0bd0*/  LDG.E R9, desc[UR16][R4.64+0x4] ;  /* 0x0000041004097981 */ /* 0x000ea8000c1e1900 */
[----:B------:R-:W2:Y:S08]  /*0be0*/  LDG.E R12, desc[UR16][R2.64+0x4] ;  /* 0x00000410020c7981 */ /* 0x000eb0000c1e1900 */
[----:B------:R-:W3:Y:S04]  /*0bf0*/  @P0 LDG.E R13, desc[UR16][R4.64+0x8] ;  /* 0x00000810040d0981 */ /* 0x000ee8000c1e1900 */
[----:B------:R-:W3:Y:S01]  /*0c00*/  @P0 LDG.E R15, desc[UR16][R2.64+0x8] ;  /* 0x00000810020f0981 */ /* 0x000ee2000c1e1900 */
[----:B--2---:R-:W-:-:S04]  /*0c10*/  FFMA R14, R9, R12, R14 ;  /* 0x0000000c090e7223 */ /* 0x004fc8000000000e */
[----:B---3--:R-:W-:-:S07]  /*0c20*/  @P0 FFMA R14, R13, R15, R14 ;  /* 0x0000000f0d0e0223 */ /* 0x008fce000000000e */
.L_x_31:
[----:B------:R-:W-:Y:S05]  /*0c30*/  BRA.U UP2, `(.L_x_34) ;  /* 0xfffffff502947547 */ /* 0x000fea000b83ffff */
[----:B------:R-:W-:Y:S05]  /*0c40*/  BRA.U UP1, `(.L_x_35) ;  /* 0xfffffff501747547 */ /* 0x000fea000b83ffff */
.L_x_28:
[----:B------:R-:W0:Y:S08]  /*0c50*/  LDC.64 R4, c[0x0][0x3a8] ;  /* 0x0000ea00ff047b82 */ /* 0x000e300000000a00 */
[----:B------:R-:W1:Y:S01]  /*0c60*/  LDC.64 R2, c[0x0][0x390] ;  /* 0x0000e400ff027b82 */ /* 0x000e620000000a00 */
[----:B0-----:R-:W-:-:S04]  /*0c70*/  IMAD R0, R5, UR11, R0 ;  /* 0x0000000b05007c24 */ /* 0x001fc8000f8e0200 */
[----:B------:R-:W-:-:S04]  /*0c80*/  IMAD R7, R0, R4, R7 ;  /* 0x0000000400077224 */ /* 0x000fc800078e0207 */
[----:B-1----:R-:W-:-:S05]  /*0c90*/  IMAD.WIDE R2, R7, 0x4, R2 ;  /* 0x0000000407027825 */ /* 0x002fca00078e0202 */
[----:B------:R-:W-:Y:S01]  /*0ca0*/  STG.E desc[UR16][R2.64], R14 ;  /* 0x0000000e02007986 */ /* 0x000fe2000c101910 */
[----:B------:R-:W-:Y:S05]  /*0cb0*/  EXIT ;  /* 0x000000000000794d */ /* 0x000fea0003800000 */
.L_x_36:
        /* <DEDUP_REMOVED lines=12> */
.L_x_53:


//--------------------- .text._Z14maxpool_kernelPKfPfiiii --------------------------
	.section	.text._Z14maxpool_kernelPKfPfiiii,"ax",@progbits
	.align	128
        .global         _Z14maxpool_kernelPKfPfiiii
        .type           _Z14maxpool_kernelPKfPfiiii,@function
        .size           _Z14maxpool_kernelPKfPfiiii,(.L_x_54 - _Z14maxpool_kernelPKfPfiiii)
        .other          _Z14maxpool_kernelPKfPfiiii,@"STO_CUDA_ENTRY STV_DEFAULT"
_Z14maxpool_kernelPKfPfiiii:
.text._Z14maxpool_kernelPKfPfiiii:
[----:B------:R-:W-:Y:S01]  /*0000*/  LDC R1, c[0x0][0x37c] ;  /* 0x0000df00ff017b82 */ /* 0x000fe20000000800 */
[----:B------:R-:W0:Y:S07]  /*0010*/  S2R R3, SR_TID.Y ;  /* 0x0000000000037919 */ /* 0x000e2e0000002200 */
[----:B------:R-:W1:Y:S01]  /*0020*/  LDC R7, c[0x0][0x360] ;  /* 0x0000d800ff077b82 */ /* 0x000e620000000800 */
[----:B------:R-:W2:Y:S01]  /*0030*/  LDCU.64 UR6, c[0x0][0x398] ;  /* 0x00007300ff0677ac */ /* 0x000ea20008000a00 */
[----:B------:R-:W1:Y:S06]  /*0040*/  S2R R2, SR_TID.X ;  /* 0x0000000000027919 */ /* 0x000e6c0000002100 */
[----:B------:R-:W0:Y:S08]  /*0050*/  S2UR UR5, SR_CTAID.Y ;  /* 0x00000000000579c3 */ /* 0x000e300000002600 */
[----:B------:R-:W0:Y:S08]  /*0060*/  LDC R0, c[0x0][0x364] ;  /* 0x0000d900ff007b82 */ /* 0x000e300000000800 */
[----:B------:R-:W1:Y:S01]  /*0070*/  S2UR UR4, SR_CTAID.X ;  /* 0x00000000000479c3 */ /* 0x000e620000002500 */
[----:B0-----:R-:W-:-:S05]  /*0080*/  IMAD R0, R0, UR5, R3 ;  /* 0x0000000500007c24 */ /* 0x001fca000f8e0203 */
[----:B--2---:R-:W-:Y:S01]  /*0090*/  ISETP.GE.AND P0, PT, R0, UR7, PT ;  /* 0x0000000700007c0c */ /* 0x004fe2000bf06270 */
[----:B-1----:R-:W-:-:S05]  /*00a0*/  IMAD R7, R7, UR4, R2 ;  /* 0x0000000407077c24 */ /* 0x002fca000f8e0202 */
[----:B------:R-:W-:-:S13]  /*00b0*/  ISETP.GE.OR P0, PT, R7, UR6, P0 ;  /* 0x0000000607007c0c */ /* 0x000fda0008706670 */
[----:B------:R-:W-:Y:S05]  /*00c0*/  @P0 EXIT ;  /* 0x000000000000094d */ /* 0x000fea0003800000 */
[----:B------:R-:W0:Y:S01]  /*00d0*/  LDCU.64 UR8, c[0x0][0x390] ;  /* 0x00007200ff0877ac */ /* 0x000e220008000a00 */
[----:B------:R-:W-:Y:S02]  /*00e0*/  IMAD.SHL.U32 R2, R0, 0x2, RZ ;  /* 0x0000000200027824 */ /* 0x000fe400078e00ff */
[----:B------:R-:W-:Y:S01]  /*00f0*/  IMAD.SHL.U32 R6, R7, 0x2, RZ ;  /* 0x0000000207067824 */ /* 0x000fe200078e00ff */
[----:B------:R-:W1:Y:S01]  /*0100*/  LDCU.64 UR4, c[0x0][0x358] ;  /* 0x00006b00ff0477ac */ /* 0x000e620008000a00 */
[----:B------:R-:W-:Y:S02]  /*0110*/  VIADD R4, R2, 0x1 ;  /* 0x0000000102047836 */ /* 0x000fe40000000000 */
[----:B------:R-:W-:Y:S01]  /*0120*/  VIADD R3, R6, 0x1 ;  /* 0x0000000106037836 */ /* 0x000fe20000000000 */
[C---:B0-----:R-:W-:Y:S01]  /*0130*/  ISETP.GE.AND P1, PT, R2.reuse, UR9, PT ;  /* 0x0000000902007c0c */ /* 0x041fe2000bf26270 */
[----:B------:R-:W-:Y:S01]  /*0140*/  IMAD R13, R2, UR8, RZ ;  /* 0x00000008020d7c24 */ /* 0x000fe2000f8e02ff */
[----:B------:R-:W-:-:S02]  /*0150*/  ISETP.GE.AND P0, PT, R4, UR9, PT ;  /* 0x0000000904007c0c */ /* 0x000fc4000bf06270 */
[C---:B------:R-:W-:Y:S02]  /*0160*/  ISETP.GE.OR P2, PT, R3.reuse, UR8, P1 ;  /* 0x0000000803007c0c */ /* 0x040fe40008f46670 */
[C---:B------:R-:W-:Y:S02]  /*0170*/  ISETP.GE.OR P1, PT, R6.reuse, UR8, P1 ;  /* 0x0000000806007c0c */ /* 0x040fe40008f26670 */
[----:B------:R-:W-:Y:S02]  /*0180*/  ISETP.GE.OR P3, PT, R6, UR8, P0 ;  /* 0x0000000806007c0c */ /* 0x000fe40008766670 */
[----:B------:R-:W-:-:S07]  /*0190*/  ISETP.GE.OR P0, PT, R3, UR8, P0 ;  /* 0x0000000803007c0c */ /* 0x000fce0008706670 */
[----:B------:R-:W0:Y:S01]  /*01a0*/  @!P2 LDC.64 R8, c[0x0][0x380] ;  /* 0x0000e000ff08ab82 */ /* 0x000e220000000a00 */
[----:B------:R-:W-:Y:S01]  /*01b0*/  @!P2 SHF.R.S32.HI R12, RZ, 0x1f, R6 ;  /* 0x0000001fff0ca819 */ /* 0x000fe20000011406 */
[C---:B------:R-:W-:Y:S01]  /*01c0*/  @!P1 IMAD.IADD R15, R6.reuse, 0x1, R13 ;  /* 0x00000001060f9824 */ /* 0x040fe200078e020d */
[----:B------:R-:W-:-:S04]  /*01d0*/  @!P2 IADD3 R14, P4, PT, R6, R13, RZ ;  /* 0x0000000d060ea210 */ /* 0x000fc80007f9e0ff */
[C---:B------:R-:W-:Y:S01]  /*01e0*/  @!P2 LEA.HI.X.SX32 R12, R13.reuse, R12, 0x1, P4 ;  /* 0x0000000c0d0ca211 */ /* 0x040fe200020f0eff */
[----:B------:R-:W2:Y:S01]  /*01f0*/  @!P1 LDC.64 R10, c[0x0][0x380] ;  /* 0x0000e000ff0a9b82 */ /* 0x000ea20000000a00 */
[----:B------:R-:W-:-:S07]  /*0200*/  VIADD R13, R13, UR8 ;  /* 0x000000080d0d7c36 */ /* 0x000fce0008000000 */
[----:B------:R-:W3:Y:S08]  /*0210*/  @!P3 LDC.64 R4, c[0x0][0x380] ;  /* 0x0000e000ff04bb82 */ /* 0x000ef00000000a00 */
[----:B------:R-:W4:Y:S01]  /*0220*/  @!P0 LDC.64 R2, c[0x0][0x380] ;  /* 0x0000e000ff028b82 */ /* 0x000f220000000a00 */
[----:B0-----:R-:W-:-:S04]  /*0230*/  @!P2 LEA R8, P4, R14, R8, 0x2 ;  /* 0x000000080e08a211 */ /* 0x001fc800078810ff */
[----:B------:R-:W-:Y:S01]  /*0240*/  @!P2 LEA.HI.X R9, R14, R9, R12, 0x2, P4 ;  /* 0x000000090e09a211 */ /* 0x000fe200020f140c */
[----:B--2---:R-:W-:Y:S01]  /*0250*/  @!P1 IMAD.WIDE R10, R15, 0x4, R10 ;  /* 0x000000040f0a9825 */ /* 0x004fe200078e020a */
[----:B------:R-:W-:-:S03]  /*0260*/  @!P0 SHF.R.S32.HI R17, RZ, 0x1f, R13 ;  /* 0x0000001fff118819 */ /* 0x000fc6000001140d */
[----:B-1----:R-:W2:Y:S01]  /*0270*/  @!P2 LDG.E R8, desc[UR4][R8.64+0x4] ;  /* 0x000004040808a981 */ /* 0x002ea2000c1e1900 */
[----:B------:R-:W-:-:S03]  /*0280*/  @!P3 IMAD.IADD R15, R6, 0x1, R13 ;  /* 0x00000001060fb824 */ /* 0x000fc600078e020d */
[----:B------:R0:W5:Y:S01]  /*0290*/  @!P1 LDG.E R10, desc[UR4][R10.64] ;  /* 0x000000040a0a9981 */ /* 0x000162000c1e1900 */
[----:B------:R-:W-:Y:S01]  /*02a0*/  @!P0 IADD3 R13, P4, PT, R6, R13, RZ ;  /* 0x0000000d060d8210 */ /* 0x000fe20007f9e0ff */
[----:B---3--:R-:W-:-:S03]  /*02b0*/  @!P3 IMAD.WIDE R4, R15, 0x4, R4 ;  /* 0x000000040f04b825 */ /* 0x008fc600078e0204 */
[----:B------:R-:W-:-:S03]  /*02c0*/  @!P0 LEA.HI.X.SX32 R6, R6, R17, 0x1, P4 ;  /* 0x0000001106068211 */ /* 0x000fc600020f0eff */
[----:B------:R-:W3:Y:S01]  /*02d0*/  @!P3 LDG.E R4, desc[UR4][R4.64] ;  /* 0x000000040404b981 */ /* 0x000ee2000c1e1900 */
[----:B----4-:R-:W-:-:S04]  /*02e0*/  @!P0 LEA R12, P4, R13, R2, 0x2 ;  /* 0x000000020d0c8211 */ /* 0x010fc800078810ff */
[----:B------:R-:W-:Y:S01]  /*02f0*/  @!P0 LEA.HI.X R13, R13, R3, R6, 0x2, P4 ;  /* 0x000000030d0d8211 */ /* 0x000fe200020f1406 */
[----:B0-----:R-:W-:Y:S01]  /*0300*/  IMAD.MOV.U32 R11, RZ, RZ, -0x800001 ;  /* 0xff7fffffff0b7424 */ /* 0x001fe200078e00ff */
[----:B------:R-:W0:Y:S03]  /*0310*/  LDC.64 R2, c[0x0][0x388] ;  /* 0x0000e200ff027b82 */ /* 0x000e260000000a00 */
[----:B------:R-:W4:Y:S01]  /*0320*/  @!P0 LDG.E R12, desc[UR4][R12.64+0x4] ;  /* 0x000004040c0c8981 */ /* 0x000f22000c1e1900 */
[----:B------:R-:W-:-:S04]  /*0330*/  IMAD R7, R0, UR6, R7 ;  /* 0x0000000600077c24 */ /* 0x000fc8000f8e0207 */
[----:B0-----:R-:W-:Y:S01]  /*0340*/  IMAD.WIDE R2, R7, 0x4, R2 ;  /* 0x0000000407027825 */ /* 0x001fe200078e0202 */
[----:B-----5:R-:W-:-:S04]  /*0350*/  @!P1 FMNMX R11, R10, -3.40282346638528859812e+38, !PT ;  /* 0xff7fffff0a0b9809 */ /* 0x020fc80007800000 */
[----:B--2---:R-:W-:-:S04]  /*0360*/  @!P2 FSETP.GT.AND P1, PT, R8, R11, PT ;  /* 0x0000000b0800a20b */ /* 0x004fc80003f24000 */
[----:B------:R-:W-:-:S04]  /*0370*/  @!P2 FSEL R11, R8, R11, P1 ;  /* 0x0000000b080ba208 */ /* 0x000fc80000800000 */
[----:B---3--:R-:W-:-:S04]  /*0380*/  @!P3 FSETP.GT.AND P1, PT, R4, R11, PT ;  /* 0x0000000b0400b20b */ /* 0x008fc80003f24000 */
[----:B------:R-:W-:-:S04]  /*0390*/  @!P3 FSEL R11, R4, R11, P1 ;  /* 0x0000000b040bb208 */ /* 0x000fc80000800000 */
[----:B----4-:R-:W-:-:S04]  /*03a0*/  @!P0 FSETP.GT.AND P1, PT, R12, R11, PT ;  /* 0x0000000b0c00820b */ /* 0x010fc80003f24000 */
[----:B------:R-:W-:-:S05]  /*03b0*/  @!P0 FSEL R11, R12, R11, P1 ;  /* 0x0000000b0c0b8208 */ /* 0x000fca0000800000 */
[----:B------:R-:W-:Y:S01]  /*03c0*/  STG.E desc[UR4][R2.64], R11 ;  /* 0x0000000b02007986 */ /* 0x000fe2000c101904 */
[----:B------:R-:W-:Y:S05]  /*03d0*/  EXIT ;  /* 0x000000000000794d */ /* 0x000fea0003800000 */
.L_x_37:
        /* <DEDUP_REMOVED lines=10> */
.L_x_54:


//--------------------- .text._Z18addBiasRelu_kernelPfPKfii --------------------------
	.section	.text._Z18addBiasRelu_kernelPfPKfii,"ax",@progbits
	.align	128
        .global         _Z18addBiasRelu_kernelPfPKfii
        .type           _Z18addBiasRelu_kernelPfPKfii,@function
        .size           _Z18addBiasRelu_kernelPfPKfii,(.L_x_55 - _Z18addBiasRelu_kernelPfPKfii)
        .other          _Z18addBiasRelu_kernelPfPKfii,@"STO_CUDA_ENTRY STV_DEFAULT"
_Z18addBiasRelu_kernelPfPKfii:
.text._Z18addBiasRelu_kernelPfPKfii:
        /* <DEDUP_REMOVED lines=8> */
[----:B------:R-:W0:Y:S01]  /*0080*/  LDC R8, c[0x0][0x390] ;  /* 0x0000e400ff087b82 */ /* 0x000e220000000800 */
[----:B------:R-:W1:Y:S01]  /*0090*/  LDCU.64 UR4, c[0x0][0x358] ;  /* 0x00006b00ff0477ac */ /* 0x000e620008000a00 */
[----:B0-----:R-:W-:-:S04]  /*00a0*/  IABS R5, R8 ;  /* 0x0000000800057213 */ /* 0x001fc80000000000 */
[----:B------:R-:W0:Y:S08]  /*00b0*/  I2F.RP R0, R5 ;  /* 0x0000000500007306 */ /* 0x000e300000209400 */
[----:B0-----:R-:W0:Y:S02]  /*00c0*/  MUFU.RCP R0, R0 ;  /* 0x0000000000007308 */ /* 0x001e240000001000 */
[----:B0-----:R-:W-:-:S06]  /*00d0*/  VIADD R2, R0, 0xffffffe ;  /* 0x0ffffffe00027836 */ /* 0x001fcc0000000000 */
[----:B------:R0:W2:Y:S02]  /*00e0*/  F2I.FTZ.U32.TRUNC.NTZ R3, R2 ;  /* 0x0000000200037305 */ /* 0x0000a4000021f000 */
[----:B0-----:R-:W-:Y:S02]  /*00f0*/  HFMA2 R2, -RZ, RZ, 0, 0 ;  /* 0x00000000ff027431 */ /* 0x001fe400000001ff */
[----:B--2---:R-:W-:-:S04]  /*0100*/  IMAD.MOV R4, RZ, RZ, -R3 ;  /* 0x000000ffff047224 */ /* 0x004fc800078e0a03 */
[----:B------:R-:W-:Y:S01]  /*0110*/  IMAD R9, R4, R5, RZ ;  /* 0x0000000504097224 */ /* 0x000fe200078e02ff */
[----:B------:R-:W-:-:S03]  /*0120*/  IABS R4, R7 ;  /* 0x0000000700047213 */ /* 0x000fc60000000000 */
[----:B------:R-:W-:-:S06]  /*0130*/  IMAD.HI.U32 R3, R3, R9, R2 ;  /* 0x0000000903037227 */ /* 0x000fcc00078e0002 */
[----:B------:R-:W-:Y:S02]  /*0140*/  IMAD.HI.U32 R6, R3, R4, RZ ;  /* 0x0000000403067227 */ /* 0x000fe400078e00ff */
[----:B------:R-:W0:Y:S02]  /*0150*/  LDC.64 R2, c[0x0][0x380] ;  /* 0x0000e000ff027b82 */ /* 0x000e240000000a00 */
[----:B------:R-:W-:-:S04]  /*0160*/  IMAD.MOV R0, RZ, RZ, -R6 ;  /* 0x000000ffff007224 */ /* 0x000fc800078e0a06 */
[----:B------:R-:W-:-:S05]  /*0170*/  IMAD R0, R5, R0, R4 ;  /* 0x0000000005007224 */ /* 0x000fca00078e0204 */
[----:B------:R-:W-:-:S13]  /*0180*/  ISETP.GT.U32.AND P2, PT, R5, R0, PT ;  /* 0x000000000500720c */ /* 0x000fda0003f44070 */
[-C--:B------:R-:W-:Y:S01]  /*0190*/  @!P2 IADD3 R0, PT, PT, R0, -R5.reuse, RZ ;  /* 0x800000050000a210 */ /* 0x080fe20007ffe0ff */
[----:B------:R-:W-:Y:S01]  /*01a0*/  @!P2 VIADD R6, R6, 0x1 ;  /* 0x000000010606a836 */ /* 0x000fe20000000000 */
[----:B------:R-:W-:Y:S01]  /*01b0*/  ISETP.NE.AND P2, PT, R8, RZ, PT ;  /* 0x000000ff0800720c */ /* 0x000fe20003f45270 */
[C---:B0-----:R-:W-:Y:S01]  /*01c0*/  IMAD.WIDE R2, R7.reuse, 0x4, R2 ;  /* 0x0000000407027825 */ /* 0x041fe200078e0202 */
[----:B------:R-:W-:Y:S02]  /*01d0*/  ISETP.GE.U32.AND P0, PT, R0, R5, PT ;  /* 0x000000050000720c */ /* 0x000fe40003f06070 */
[----:B------:R-:W0:Y:S01]  /*01e0*/  LDC.64 R4, c[0x0][0x388] ;  /* 0x0000e200ff047b82 */ /* 0x000e220000000a00 */
[----:B------:R-:W-:-:S04]  /*01f0*/  LOP3.LUT R0, R7, R8, RZ, 0x3c, !PT ;  /* 0x0000000807007212 */ /* 0x000fc800078e3cff */
[----:B------:R-:W-:Y:S02]  /*0200*/  ISETP.GE.AND P1, PT, R0, RZ, PT ;  /* 0x000000ff0000720c */ /* 0x000fe40003f26270 */
[----:B-1----:R-:W2:Y:S04]  /*0210*/  LDG.E R0, desc[UR4][R2.64] ;  /* 0x0000000402007981 */ /* 0x002ea8000c1e1900 */
[----:B------:R-:W-:-:S07]  /*0220*/  @P0 IADD3 R6, PT, PT, R6, 0x1, RZ ;  /* 0x0000000106060810 */ /* 0x000fce0007ffe0ff */
[----:B------:R-:W-:Y:S01]  /*0230*/  @!P1 IMAD.MOV R6, RZ, RZ, -R6 ;  /* 0x000000ffff069224 */ /* 0x000fe200078e0a06 */
[----:B------:R-:W-:-:S05]  /*0240*/  @!P2 LOP3.LUT R6, RZ, R8, RZ, 0x33, !PT ;  /* 0x00000008ff06a212 */ /* 0x000fca00078e33ff */
[----:B0-----:R-:W-:-:S06]  /*0250*/  IMAD.WIDE R4, R6, 0x4, R4 ;  /* 0x0000000406047825 */ /* 0x001fcc00078e0204 */
[----:B------:R-:W2:Y:S02]  /*0260*/  LDG.E R5, desc[UR4][R4.64] ;  /* 0x0000000404057981 */ /* 0x000ea4000c1e1900 */
[C---:B--2---:R-:W-:Y:S01]  /*0270*/  FADD R6, R0.reuse, R5 ;  /* 0x0000000500067221 */ /* 0x044fe20000000000 */
[----:B------:R-:W-:-:S04]  /*0280*/  FSETP.GEU.AND P0, PT, R0, -R5, PT ;  /* 0x800000050000720b */ /* 0x000fc80003f0e000 */
[----:B------:R-:W-:-:S05]  /*0290*/  FSEL R7, R6, RZ, P0 ;  /* 0x000000ff06077208 */ /* 0x000fca0000000000 */
[----:B------:R-:W-:Y:S01]  /*02a0*/  STG.E desc[UR4][R2.64], R7 ;  /* 0x0000000702007986 */ /* 0x000fe2000c101904 */
[----:B------:R-:W-:Y:S05]  /*02b0*/  EXIT ;  /* 0x000000000000794d */ /* 0x000fea0003800000 */
.L_x_38:
        /* <DEDUP_REMOVED lines=12> */
.L_x_55:


//--------------------- .text._Z13conv2d_kernelPKfS0_Pfiiiii --------------------------
	.section	.text._Z13conv2d_kernelPKfS0_Pfiiiii,"ax",@progbits
	.align	128
        .global         _Z13conv2d_kernelPKfS0_Pfiiiii
        .type           _Z13conv2d_kernelPKfS0_Pfiiiii,@function
        .size           _Z13conv2d_kernelPKfS0_Pfiiiii,(.L_x_56 - _Z13conv2d_kernelPKfS0_Pfiiiii)
        .other          _Z13conv2d_kernelPKfS0_Pfiiiii,@"STO_CUDA_ENTRY STV_DEFAULT"
_Z13conv2d_kernelPKfS0_Pfiiiii:
.text._Z13conv2d_kernelPKfS0_Pfiiiii:
[----:B------:R-:W-:Y:S01]  /*0000*/  LDC R1, c[0x0][0x37c] ;  /* 0x0000df00ff017b82 */ /* 0x000fe20000000800 */
[----:B------:R-:W0:Y:S07]  /*0010*/  S2R R3, SR_TID.Y ;  /* 0x0000000000037919 */ /* 0x000e2e0000002200 */
[----:B------:R-:W1:Y:S01]  /*0020*/  LDC R7, c[0x0][0x360] ;  /* 0x0000d800ff077b82 */ /* 0x000e620000000800 */
[----:B------:R-:W2:Y:S01]  /*0030*/  LDCU UR6, c[0x0][0x3a8] ;  /* 0x00007500ff0677ac */ /* 0x000ea20008000800 */
[----:B------:R-:W1:Y:S01]  /*0040*/  S2R R2, SR_TID.X ;  /* 0x0000000000027919 */ /* 0x000e620000002100 */
[----:B------:R-:W3:Y:S05]  /*0050*/  LDCU UR7, c[0x0][0x3a4] ;  /* 0x00007480ff0777ac */ /* 0x000eea0008000800 */
[----:B------:R-:W0:Y:S08]  /*0060*/  S2UR UR5, SR_CTAID.Y ;  /* 0x00000000000579c3 */ /* 0x000e300000002600 */
[----:B------:R-:W0:Y:S08]  /*0070*/  LDC R0, c[0x0][0x364] ;  /* 0x0000d900ff007b82 */ /* 0x000e300000000800 */
[----:B------:R-:W1:Y:S01]  /*0080*/  S2UR UR4, SR_CTAID.X ;  /* 0x00000000000479c3 */ /* 0x000e620000002500 */
[----:B0-----:R-:W-:-:S05]  /*0090*/  IMAD R0, R0, UR5, R3 ;  /* 0x0000000500007c24 */ /* 0x001fca000f8e0203 */
[----:B--2---:R-:W-:Y:S01]  /*00a0*/  ISETP.GE.AND P0, PT, R0, UR6, PT ;  /* 0x0000000600007c0c */ /* 0x004fe2000bf06270 */
[----:B-1----:R-:W-:-:S05]  /*00b0*/  IMAD R7, R7, UR4, R2 ;  /* 0x0000000407077c24 */ /* 0x002fca000f8e0202 */
[----:B---3--:R-:W-:-:S13]  /*00c0*/  ISETP.GE.OR P0, PT, R7, UR7, P0 ;  /* 0x0000000707007c0c */ /* 0x008fda0008706670 */
[----:B------:R-:W-:Y:S05]  /*00d0*/  @P0 EXIT ;  /* 0x000000000000094d */ /* 0x000fea0003800000 */
[----:B------:R-:W0:Y:S01]  /*00e0*/  LDC R9, c[0x0][0x3a0] ;  /* 0x0000e800ff097b82 */ /* 0x000e220000000800 */
[----:B------:R-:W1:Y:S01]  /*00f0*/  LDCU.64 UR10, c[0x0][0x358] ;  /* 0x00006b00ff0a77ac */ /* 0x000e620008000a00 */
[----:B------:R-:W-:Y:S01]  /*0100*/  HFMA2 R13, -RZ, RZ, 0, 0 ;  /* 0x00000000ff0d7431 */ /* 0x000fe200000001ff */
[----:B0-----:R-:W-:-:S13]  /*0110*/  ISETP.GE.AND P0, PT, R9, 0x1, PT ;  /* 0x000000010900780c */ /* 0x001fda0003f06270 */
[----:B-1----:R-:W-:Y:S05]  /*0120*/  @!P0 BRA `(.L_x_39) ;  /* 0x0000000800e08947 */ /* 0x002fea0003800000 */
[----:B------:R-:W0:Y:S01]  /*0130*/  LDCU.64 UR6, c[0x0][0x380] ;  /* 0x00007000ff0677ac */ /* 0x000e220008000a00 */
[C---:B------:R-:W-:Y:S02]  /*0140*/  LOP3.LUT R8, R9.reuse, 0x7ffffff0, RZ, 0xc0, !PT ;  /* 0x7ffffff009087812 */ /* 0x040fe400078ec0ff */
[C---:B------:R-:W-:Y:S01]  /*0150*/  LOP3.LUT R23, R9.reuse, 0xf, RZ, 0xc0, !PT ;  /* 0x0000000f09177812 */ /* 0x040fe200078ec0ff */
[----:B------:R-:W-:Y:S01]  /*0160*/  UMOV UR4, URZ ;  /* 0x000000ff00047c82 */ /* 0x000fe20008000000 */
[C---:B------:R-:W-:Y:S02]  /*0170*/  LOP3.LUT R24, R9.reuse, 0x7, RZ, 0xc0, !PT ;  /* 0x0000000709187812 */ /* 0x040fe400078ec0ff */
[----:B------:R-:W-:Y:S02]  /*0180*/  LOP3.LUT R9, R9, 0x3, RZ, 0xc0, !PT ;  /* 0x0000000309097812 */ /* 0x000fe400078ec0ff */
[----:B------:R-:W-:Y:S02]  /*0190*/  MOV R13, RZ ;  /* 0x000000ff000d7202 */ /* 0x000fe40000000f00 */
[----:B------:R-:W-:Y:S01]  /*01a0*/  IADD3 R10, PT, PT, -R8, RZ, RZ ;  /* 0x000000ff080a7210 */ /* 0x000fe20007ffe1ff */
[----:B0-----:R-:W-:-:S04]  /*01b0*/  UIADD3 UR5, UP0, UPT, UR6, 0x20, URZ ;  /* 0x0000002006057890 */ /* 0x001fc8000ff1e0ff */
[----:B------:R-:W-:-:S12]  /*01c0*/  UIADD3.X UR8, UPT, UPT, URZ, UR7, URZ, UP0, !UPT ;  /* 0x00000007ff087290 */ /* 0x000fd800087fe4ff */
.L_x_45:
[----:B------:R-:W0:Y:S01]  /*01d0*/  LDCU UR7, c[0x0][0x3a0] ;  /* 0x00007400ff0777ac */ /* 0x000e220008000800 */
[----:B------:R-:W-:Y:S01]  /*01e0*/  IADD3 R2, PT, PT, R0, UR4, RZ ;  /* 0x0000000400027c10 */ /* 0x000fe2000fffe0ff */
[----:B------:R-:W-:Y:S01]  /*01f0*/  IMAD.MOV.U32 R6, RZ, RZ, RZ ;  /* 0x000000ffff067224 */ /* 0x000fe200078e00ff */
[----:B------:R-:W1:Y:S01]  /*0200*/  LDCU UR6, c[0x0][0x398] ;  /* 0x00007300ff0677ac */ /* 0x000e620008000800 */
[----:B0-----:R-:W-:Y:S02]  /*0210*/  UISETP.GE.U32.AND UP1, UPT, UR7, 0x10, UPT ;  /* 0x000000100700788c */ /* 0x001fe4000bf26070 */
[----:B------:R-:W-:Y:S02]  /*0220*/  UIMAD UR12, UR4, UR7, URZ ;  /* 0x00000007040c72a4 */ /* 0x000fe4000f8e02ff */
[----:B------:R-:W-:Y:S01]  /*0230*/  UIADD3 UR4, UPT, UPT, UR4, 0x1, URZ ;  /* 0x0000000104047890 */ /* 0x000fe2000fffe0ff */
[----:B-1----:R-:W-:-:S03]  /*0240*/  IMAD R11, R2, UR6, R7 ;  /* 0x00000006020b7c24 */ /* 0x002fc6000f8e0207 */
[----:B------:R-:W-:Y:S01]  /*0250*/  UISETP.NE.AND UP0, UPT, UR4, UR7, UPT ;  /* 0x000000070400728c */ /* 0x000fe2000bf05270 */
[----:B------:R-:W-:Y:S10]  /*0260*/  BRA.U !UP1, `(.L_x_40) ;  /* 0x0000000509107547 */ /* 0x000ff4000b800000 */
[----:B------:R-:W0:Y:S01]  /*0270*/  LDCU.64 UR6, c[0x0][0x388] ;  /* 0x00007100ff0677ac */ /* 0x000e220008000a00 */
[----:B------:R-:W-:Y:S02]  /*0280*/  MOV R6, R11 ;  /* 0x0000000b00067202 */ /* 0x000fe40000000f00 */
[----:B------:R-:W-:Y:S01]  /*0290*/  MOV R12, R10 ;  /* 0x0000000a000c7202 */ /* 0x000fe20000000f00 */
[----:B0-----:R-:W-:-:S04]  /*02a0*/  UIMAD.WIDE.U32 UR6, UR12, 0x4, UR6 ;  /* 0x000000040c0678a5 */ /* 0x001fc8000f8e0006 */
[----:B------:R-:W-:-:S04]  /*02b0*/  UIADD3 UR9, UP1, UPT, UR6, 0x20, URZ ;  /* 0x0000002006097890 */ /* 0x000fc8000ff3e0ff */
[----:B------:R-:W-:Y:S02]  /*02c0*/  UIADD3.X UR6, UPT, UPT, URZ, UR7, URZ, UP1, !UPT ;  /* 0x00000007ff067290 */ /* 0x000fe40008ffe4ff */
[----:B------:R-:W-:-:S04]  /*02d0*/  MOV R16, UR9 ;  /* 0x0000000900107c02 */ /* 0x000fc80008000f00 */
[----:B------:R-:W-:-:S07]  /*02e0*/  IMAD.U32 R17, RZ, RZ, UR6 ;  /* 0x00000006ff117e24 */ /* 0x000fce000f8e00ff */
.L_x_41:
[----:B------:R-:W-:Y:S01]  /*02f0*/  MOV R2, UR5 ;  /* 0x0000000500027c02 */ /* 0x000fe20008000f00 */
[----:B------:R-:W-:Y:S01]  /*0300*/  IMAD.MOV.U32 R5, RZ, RZ, R17 ;  /* 0x000000ffff057224 */ /* 0x000fe200078e0011 */
[----:B------:R-:W-:Y:S02]  /*0310*/  MOV R3, UR8 ;  /* 0x0000000800037c02 */ /* 0x000fe40008000f00 */
[----:B------:R-:W-:Y:S01]  /*0320*/  MOV R4, R16 ;  /* 0x0000001000047202 */ /* 0x000fe20000000f00 */
[----:B------:R-:W-:-:S04]  /*0330*/  IMAD.WIDE R2, R6, 0x4, R2 ;  /* 0x0000000406027825 */ /* 0x000fc800078e0202 */
        /* <DEDUP_REMOVED lines=16> */
[----:B------:R-:W2:Y:S01]  /*0440*/  LDG.E R19, desc[UR10][R4.64+-0x8] ;  /* 0xfffff80a04137981 */ /* 0x000ea2000c1e1900 */
[----:B----4-:R-:W-:-:S03]  /*0450*/  FFMA R27, R18, R17, R27 ;  /* 0x00000011121b7223 */ /* 0x010fc6000000001b */
[----:B------:R-:W3:Y:S04]  /*0460*/  LDG.E R17, desc[UR10][R4.64+-0x4] ;  /* 0xfffffc0a04117981 */ /* 0x000ee8000c1e1900 */
[----:B------:R-:W3:Y:S01]  /*0470*/  LDG.E R18, desc[UR10][R2.64+-0x4] ;  /* 0xfffffc0a02127981 */ /* 0x000ee2000c1e1900 */
[----:B-----5:R-:W-:-:S03]  /*0480*/  FFMA R26, R16, R15, R27 ;  /* 0x0000000f101a7223 */ /* 0x020fc6000000001b */
[----:B------:R-:W4:Y:S04]  /*0490*/  LDG.E R16, desc[UR10][R4.64] ;  /* 0x0000000a04107981 */ /* 0x000f28000c1e1900 */
[----:B------:R-:W4:Y:S01]  /*04a0*/  LDG.E R15, desc[UR10][R2.64] ;  /* 0x0000000a020f7981 */ /* 0x000f22000c1e1900 */
[----:B------:R-:W-:-:S03]  /*04b0*/  FFMA R25, R25, R14, R26 ;  /* 0x0000000e19197223 */ /* 0x000fc6000000001a */
[----:B------:R-:W5:Y:S01]  /*04c0*/  LDG.E R14, desc[UR10][R4.64+0x4] ;  /* 0x0000040a040e7981 */ /* 0x000f62000c1e1900 */
[----:B------:R-:W-:-:S03]  /*04d0*/  FFMA R25, R22, R21, R25 ;  /* 0x0000001516197223 */ /* 0x000fc60000000019 */
        /* <DEDUP_REMOVED lines=13> */
[----:B------:R-:W5:Y:S04]  /*05b0*/  LDG.E R14, desc[UR10][R2.64+0x18] ;  /* 0x0000180a020e7981 */ /* 0x000f68000c1e1900 */
[----:B------:R-:W5:Y:S04]  /*05c0*/  LDG.E R25, desc[UR10][R2.64+0x1c] ;  /* 0x00001c0a02197981 */ /* 0x000f68000c1e1900 */
[----:B------:R-:W5:Y:S01]  /*05d0*/  LDG.E R26, desc[UR10][R4.64+0x1c] ;  /* 0x00001c0a041a7981 */ /* 0x000f62000c1e1900 */
[----:B------:R-:W-:Y:S01]  /*05e0*/  FFMA R22, R21, R22, R28 ;  /* 0x0000001615167223 */ /* 0x000fe2000000001c */
[----:B------:R-:W-:-:S04]  /*05f0*/  IADD3 R12, PT, PT, R12, 0x10, RZ ;  /* 0x000000100c0c7810 */ /* 0x000fc80007ffe0ff */
[----:B------:R-:W-:Y:S02]  /*0600*/  ISETP.NE.AND P0, PT, R12, RZ, PT ;  /* 0x000000ff0c00720c */ /* 0x000fe40003f05270 */
[----:B------:R-:W-:Y:S01]  /*0610*/  IADD3 R6, PT, PT, R6, 0x10, RZ ;  /* 0x0000001006067810 */ /* 0x000fe20007ffe0ff */
[----:B--2---:R-:W-:-:S04]  /*0620*/  FFMA R20, R19, R20, R22 ;  /* 0x0000001413147223 */ /* 0x004fc80000000016 */
[----:B---3--:R-:W-:-:S04]  /*0630*/  FFMA R18, R17, R18, R20 ;  /* 0x0000001211127223 */ /* 0x008fc80000000014 */
[----:B----4-:R-:W-:Y:S01]  /*0640*/  FFMA R15, R15, R16, R18 ;  /* 0x000000100f0f7223 */ /* 0x010fe20000000012 */
[----:B------:R-:W-:-:S03]  /*0650*/  IADD3 R16, P1, PT, R4, 0x40, RZ ;  /* 0x0000004004107810 */ /* 0x000fc60007f3e0ff */
[----:B-----5:R-:W-:Y:S01]  /*0660*/  FFMA R14, R14, R13, R15 ;  /* 0x0000000d0e0e7223 */ /* 0x020fe2000000000f */
[----:B------:R-:W-:-:S03]  /*0670*/  IADD3.X R17, PT, PT, RZ, R5, RZ, P1, !PT ;  /* 0x00000005ff117210 */ /* 0x000fc60000ffe4ff */
[----:B------:R-:W-:Y:S01]  /*0680*/  FFMA R13, R25, R26, R14 ;  /* 0x0000001a190d7223 */ /* 0x000fe2000000000e */
[----:B------:R-:W-:Y:S06]  /*0690*/  @P0 BRA `(.L_x_41) ;  /* 0xfffffffc00140947 */ /* 0x000fec000383ffff */
[----:B------:R-:W-:-:S07]  /*06a0*/  IMAD.MOV.U32 R6, RZ, RZ, R8 ;  /* 0x000000ffff067224 */ /* 0x000fce00078e0008 */
.L_x_40:
[----:B------:R-:W-:-:S13]  /*06b0*/  ISETP.NE.AND P0, PT, R23, RZ, PT ;  /* 0x000000ff1700720c */ /* 0x000fda0003f05270 */
[----:B------:R-:W-:Y:S05]  /*06c0*/  @!P0 BRA `(.L_x_42) ;  /* 0x0000000400748947 */ /* 0x000fea0003800000 */
[----:B------:R-:W-:Y:S02]  /*06d0*/  IADD3 R2, PT, PT, R23, -0x1, RZ ;  /* 0xffffffff17027810 */ /* 0x000fe40007ffe0ff */
[----:B------:R-:W-:Y:S02]  /*06e0*/  ISETP.NE.AND P0, PT, R24, RZ, PT ;  /* 0x000000ff1800720c */ /* 0x000fe40003f05270 */
[----:B------:R-:W-:-:S13]  /*06f0*/  ISETP.GE.U32.AND P1, PT, R2, 0x7, PT ;  /* 0x000000070200780c */ /* 0x000fda0003f26070 */
[----:B------:R-:W-:Y:S05]  /*0700*/  @!P1 BRA `(.L_x_43) ;  /* 0x0000000000909947 */ /* 0x000fea0003800000 */
[----:B------:R-:W0:Y:S01]  /*0710*/  LDC.64 R18, c[0x0][0x388] ;  /* 0x0000e200ff127b82 */ /* 0x000e220000000a00 */
[----:B------:R-:W-:Y:S02]  /*0720*/  IADD3 R15, PT, PT, R6, UR12, RZ ;  /* 0x0000000c060f7c10 */ /* 0x000fe4000fffe0ff */
[----:B------:R-:W-:-:S05]  /*0730*/  IADD3 R5, PT, PT, R11, R6, RZ ;  /* 0x000000060b057210 */ /* 0x000fca0007ffe0ff */
[----:B------:R-:W1:Y:S01]  /*0740*/  LDC.64 R2, c[0x0][0x380] ;  /* 0x0000e000ff027b82 */ /* 0x000e620000000a00 */
[----:B0-----:R-:W-:-:S05]  /*0750*/  IMAD.WIDE.U32 R18, R15, 0x4, R18 ;  /* 0x000000040f127825 */ /* 0x001fca00078e0012 */
[----:B------:R-:W2:Y:S01]  /*0760*/  LDG.E R22, desc[UR10][R18.64] ;  /* 0x0000000a12167981 */ /* 0x000ea2000c1e1900 */
[----:B-1----:R-:W-:Y:S02]  /*0770*/  IMAD.WIDE R2, R5, 0x4, R2 ;  /* 0x0000000405027825 */ /* 0x002fe400078e0202 */
[----:B------:R-:W0:Y:S03]  /*0780*/  LDC.64 R4, c[0x0][0x388] ;  /* 0x0000e200ff047b82 */ /* 0x000e260000000a00 */
[----:B------:R-:W2:Y:S01]  /*0790*/  LDG.E R20, desc[UR10][R2.64] ;  /* 0x0000000a02147981 */ /* 0x000ea2000c1e1900 */
[----:B------:R-:W-:-:S03]  /*07a0*/  IADD3 R12, P1, PT, R6, UR12, RZ ;  /* 0x0000000c060c7c10 */ /* 0x000fc6000ff3e0ff */
[----:B------:R-:W3:Y:S02]  /*07b0*/  LDG.E R16, desc[UR10][R2.64+0xc] ;  /* 0x00000c0a02107981 */ /* 0x000ee4000c1e1900 */
[----:B------:R-:W-:Y:S02]  /*07c0*/  IMAD.X R14, RZ, RZ, RZ, P1 ;  /* 0x000000ffff0e7224 */ /* 0x000fe400008e06ff */
[----:B------:R-:W4:Y:S01]  /*07d0*/  LDG.E R18, desc[UR10][R2.64+0x10] ;  /* 0x0000100a02127981 */ /* 0x000f22000c1e1900 */
[----:B0-----:R-:W-:-:S04]  /*07e0*/  LEA R4, P1, R12, R4, 0x2 ;  /* 0x000000040c047211 */ /* 0x001fc800078210ff */
[----:B------:R-:W-:Y:S02]  /*07f0*/  LEA.HI.X R5, R12, R5, R14, 0x2, P1 ;  /* 0x000000050c057211 */ /* 0x000fe400008f140e */
[----:B------:R-:W5:Y:S04]  /*0800*/  LDG.E R12, desc[UR10][R2.64+0x4] ;  /* 0x0000040a020c7981 */ /* 0x000f68000c1e1900 */
[----:B------:R-:W5:Y:S04]  /*0810*/  LDG.E R15, desc[UR10][R4.64+0x4] ;  /* 0x0000040a040f7981 */ /* 0x000f68000c1e1900 */
[----:B------:R-:W3:Y:S04]  /*0820*/  LDG.E R14, desc[UR10][R2.64+0x8] ;  /* 0x0000080a020e7981 */ /* 0x000ee8000c1e1900 */
[----:B------:R-:W3:Y:S04]  /*0830*/  LDG.E R17, desc[UR10][R4.64+0x8] ;  /* 0x0000080a04117981 */ /* 0x000ee8000c1e1900 */
[----:B------:R-:W4:Y:S04]  /*0840*/  LDG.E R19, desc[UR10][R4.64+0xc] ;  /* 0x00000c0a04137981 */ /* 0x000f28000c1e1900 */
[----:B------:R-:W4:Y:S04]  /*0850*/  LDG.E R21, desc[UR10][R4.64+0x10] ;  /* 0x0000100a04157981 */ /* 0x000f28000c1e1900 */
[----:B------:R-:W4:Y:S04]  /*0860*/  LDG.E R25, desc[UR10][R4.64+0x14] ;  /* 0x0000140a04197981 */ /* 0x000f28000c1e1900 */
[----:B------:R-:W4:Y:S04]  /*0870*/  LDG.E R26, desc[UR10][R4.64+0x18] ;  /* 0x0000180a041a7981 */ /* 0x000f28000c1e1900 */
[----:B------:R-:W4:Y:S01]  /*0880*/  LDG.E R27, desc[UR10][R4.64+0x1c] ;  /* 0x00001c0a041b7981 */ /* 0x000f22000c1e1900 */
[----:B--2---:R-:W-:-:S03]  /*0890*/  FFMA R29, R20, R22, R13 ;  /* 0x00000016141d7223 */ /* 0x004fc6000000000d */
[----:B------:R-:W2:Y:S04]  /*08a0*/  LDG.E R20, desc[UR10][R2.64+0x14] ;  /* 0x0000140a02147981 */ /* 0x000ea8000c1e1900 */
[----:B------:R-:W2:Y:S04]  /*08b0*/  LDG.E R13, desc[UR10][R2.64+0x18] ;  /* 0x0000180a020d7981 */ /* 0x000ea8000c1e1900 */
[----:B------:R-:W2:Y:S01]  /*08c0*/  LDG.E R22, desc[UR10][R2.64+0x1c] ;  /* 0x00001c0a02167981 */ /* 0x000ea2000c1e1900 */
[----:B-----5:R-:W-:-:S04]  /*08d0*/  FFMA R15, R12, R15, R29 ;  /* 0x0000000f0c0f7223 */ /* 0x020fc8000000001d */
[----:B---3--:R-:W-:-:S04]  /*08e0*/  FFMA R15, R14, R17, R15 ;  /* 0x000000110e0f7223 */ /* 0x008fc8000000000f */
[----:B----4-:R-:W-:-:S04]  /*08f0*/  FFMA R15, R16, R19, R15 ;  /* 0x00000013100f7223 */ /* 0x010fc8000000000f */
[----:B------:R-:W-:Y:S01]  /*0900*/  FFMA R15, R18, R21, R15 ;  /* 0x00000015120f7223 */ /* 0x000fe2000000000f */
[----:B------:R-:W-:-:S03]  /*0910*/  IADD3 R6, PT, PT, R6, 0x8, RZ ;  /* 0x0000000806067810 */ /* 0x000fc60007ffe0ff */
[----:B--2---:R-:W-:-:S04]  /*0920*/  FFMA R20, R20, R25, R15 ;  /* 0x0000001914147223 */ /* 0x004fc8000000000f */
[----:B------:R-:W-:-:S04]  /*0930*/  FFMA R13, R13, R26, R20 ;  /* 0x0000001a0d0d7223 */ /* 0x000fc80000000014 */
[----:B------:R-:W-:-:S07]  /*0940*/  FFMA R13, R22, R27, R13 ;  /* 0x0000001b160d7223 */ /* 0x000fce000000000d */
.L_x_43:
[----:B------:R-:W-:Y:S05]  /*0950*/  @!P0 BRA `(.L_x_42) ;  /* 0x0000000000d08947 */ /* 0x000fea0003800000 */
[----:B------:R-:W-:Y:S02]  /*0960*/  IADD3 R2, PT, PT, R24, -0x1, RZ ;  /* 0xffffffff18027810 */ /* 0x000fe40007ffe0ff */
[----:B------:R-:W-:Y:S02]  /*0970*/  ISETP.NE.AND P0, PT, R9, RZ, PT ;  /* 0x000000ff0900720c */ /* 0x000fe40003f05270 */
[----:B------:R-:W-:-:S13]  /*0980*/  ISETP.GE.U32.AND P1, PT, R2, 0x3, PT ;  /* 0x000000030200780c */ /* 0x000fda0003f26070 */
[----:B------:R-:W-:Y:S05]  /*0990*/  @!P1 BRA `(.L_x_44) ;  /* 0x0000000000609947 */ /* 0x000fea0003800000 */
[----:B------:R-:W0:Y:S01]  /*09a0*/  LDC.64 R14, c[0x0][0x388] ;  /* 0x0000e200ff0e7b82 */ /* 0x000e220000000a00 */
[C---:B------:R-:W-:Y:S02]  /*09b0*/  IADD3 R19, PT, PT, R6.reuse, UR12, RZ ;  /* 0x0000000c06137c10 */ /* 0x040fe4000fffe0ff */
[----:B------:R-:W-:Y:S02]  /*09c0*/  IADD3 R12, P1, PT, R6, UR12, RZ ;  /* 0x0000000c060c7c10 */ /* 0x000fe4000ff3e0ff */
[----:B------:R-:W-:-:S03]  /*09d0*/  IADD3 R17, PT, PT, R11, R6, RZ ;  /* 0x000000060b117210 */ /* 0x000fc60007ffe0ff */
[----:B------:R-:W1:Y:S01]  /*09e0*/  LDC.64 R2, c[0x0][0x388] ;  /* 0x0000e200ff027b82 */ /* 0x000e620000000a00 */
[----:B------:R-:W-:-:S07]  /*09f0*/  IMAD.X R16, RZ, RZ, RZ, P1 ;  /* 0x000000ffff107224 */ /* 0x000fce00008e06ff */
[----:B------:R-:W2:Y:S01]  /*0a00*/  LDC.64 R4, c[0x0][0x380] ;  /* 0x0000e000ff047b82 */ /* 0x000ea20000000a00 */
[----:B0-----:R-:W-:-:S06]  /*0a10*/  IMAD.WIDE.U32 R14, R19, 0x4, R14 ;  /* 0x00000004130e7825 */ /* 0x001fcc00078e000e */
[----:B------:R-:W3:Y:S01]  /*0a20*/  LDG.E R14, desc[UR10][R14.64] ;  /* 0x0000000a0e0e7981 */ /* 0x000ee2000c1e1900 */
[----:B-1----:R-:W-:-:S04]  /*0a30*/  LEA R2, P1, R12, R2, 0x2 ;  /* 0x000000020c027211 */ /* 0x002fc800078210ff */
[----:B------:R-:W-:Y:S01]  /*0a40*/  LEA.HI.X R3, R12, R3, R16, 0x2, P1 ;  /* 0x000000030c037211 */ /* 0x000fe200008f1410 */
[----:B--2---:R-:W-:-:S04]  /*0a50*/  IMAD.WIDE R4, R17, 0x4, R4 ;  /* 0x0000000411047825 */ /* 0x004fc800078e0204 */
[----:B------:R-:W2:Y:S04]  /*0a60*/  LDG.E R16, desc[UR10][R2.64+0x4] ;  /* 0x0000040a02107981 */ /* 0x000ea8000c1e1900 */
[----:B------:R-:W3:Y:S04]  /*0a70*/  LDG.E R12, desc[UR10][R4.64] ;  /* 0x0000000a040c7981 */ /* 0x000ee8000c1e1900 */
[----:B------:R-:W2:Y:S04]  /*0a80*/  LDG.E R17, desc[UR10][R4.64+0x4] ;  /* 0x0000040a04117981 */ /* 0x000ea8000c1e1900 */
[----:B------:R-:W4:Y:S04]  /*0a90*/  LDG.E R19, desc[UR10][R4.64+0x8] ;  /* 0x0000080a04137981 */ /* 0x000f28000c1e1900 */
[----:B------:R-:W4:Y:S04]  /*0aa0*/  LDG.E R18, desc[UR10][R2.64+0x8] ;  /* 0x0000080a02127981 */ /* 0x000f28000c1e1900 */
[----:B------:R-:W5:Y:S04]  /*0ab0*/  LDG.E R21, desc[UR10][R4.64+0xc] ;  /* 0x00000c0a04157981 */ /* 0x000f68000c1e1900 */
[----:B------:R-:W5:Y:S01]  /*0ac0*/  LDG.E R20, desc[UR10][R2.64+0xc] ;  /* 0x00000c0a02147981 */ /* 0x000f62000c1e1900 */
[----:B------:R-:W-:Y:S01]  /*0ad0*/  IADD3 R6, PT, PT, R6, 0x4, RZ ;  /* 0x0000000406067810 */ /* 0x000fe20007ffe0ff */
[----:B---3--:R-:W-:-:S04]  /*0ae0*/  FFMA R12, R12, R14, R13 ;  /* 0x0000000e0c0c7223 */ /* 0x008fc8000000000d */
[----:B--2---:R-:W-:-:S04]  /*0af0*/  FFMA R12, R17, R16, R12 ;  /* 0x00000010110c7223 */ /* 0x004fc8000000000c */
[----:B----4-:R-:W-:-:S04]  /*0b00*/  FFMA R12, R19, R18, R12 ;  /* 0x00000012130c7223 */ /* 0x010fc8000000000c */
[----:B-----5:R-:W-:-:S07]  /*0b10*/  FFMA R13, R21, R20, R12 ;  /* 0x00000014150d7223 */ /* 0x020fce000000000c */
.L_x_44:
[----:B------:R-:W-:Y:S05]  /*0b20*/  @!P0 BRA `(.L_x_42) ;  /* 0x00000000005c8947 */ /* 0x000fea0003800000 */
[----:B------:R-:W0:Y:S01]  /*0b30*/  LDC.64 R4, c[0x0][0x388] ;  /* 0x0000e200ff047b82 */ /* 0x000e220000000a00 */
[----:B------:R-:W-:Y:S02]  /*0b40*/  IADD3 R15, PT, PT, R6, UR12, RZ ;  /* 0x0000000c060f7c10 */ /* 0x000fe4000fffe0ff */
[----:B------:R-:W-:-:S05]  /*0b50*/  IADD3 R11, PT, PT, R11, R6, RZ ;  /* 0x000000060b0b7210 */ /* 0x000fca0007ffe0ff */
[----:B------:R-:W1:Y:S01]  /*0b60*/  LDC.64 R2, c[0x0][0x380] ;  /* 0x0000e000ff027b82 */ /* 0x000e620000000a00 */
[----:B0-----:R-:W-:-:S06]  /*0b70*/  IMAD.WIDE.U32 R4, R15, 0x4, R4 ;  /* 0x000000040f047825 */ /* 0x001fcc00078e0004 */
[----:B------:R-:W2:Y:S01]  /*0b80*/  LDG.E R4, desc[UR10][R4.64] ;  /* 0x0000000a04047981 */ /* 0x000ea2000c1e1900 */
[----:B-1----:R-:W-:-:S05]  /*0b90*/  IMAD.WIDE R2, R11, 0x4, R2 ;  /* 0x000000040b027825 */ /* 0x002fca00078e0202 */
[----:B------:R-:W2:Y:S01]  /*0ba0*/  LDG.E R12, desc[UR10][R2.64] ;  /* 0x0000000a020c7981 */ /* 0x000ea2000c1e1900 */
[----:B------:R-:W-:Y:S01]  /*0bb0*/  ISETP.NE.AND P0, PT, R9, 0x1, PT ;  /* 0x000000010900780c */ /* 0x000fe20003f05270 */
[----:B--2---:R-:W-:-:S12]  /*0bc0*/  FFMA R13, R12, R4, R13 ;  /* 0x000000040c0d7223 */ /* 0x004fd8000000000d */
[----:B------:R-:W-:Y:S05]  /*0bd0*/  @!P0 BRA `(.L_x_42) ;  /* 0x0000000000308947 */ /* 0x000fea0003800000 */
[----:B------:R-:W0:Y:S01]  /*0be0*/  LDC.64 R14, c[0x0][0x388] ;  /* 0x0000e200ff0e7b82 */ /* 0x000e220000000a00 */
[----:B------:R-:W-:Y:S02]  /*0bf0*/  IADD3 R5, P1, PT, R6, UR12, RZ ;  /* 0x0000000c06057c10 */ /* 0x000fe4000ff3e0ff */
[----:B------:R-:W-:Y:S02]  /*0c00*/  ISETP.NE.AND P0, PT, R9, 0x2, PT ;  /* 0x000000020900780c */ /* 0x000fe40003f05270 */
[----:B------:R-:W-:-:S11]  /*0c10*/  IADD3.X R6, PT, PT, RZ, RZ, RZ, P1, !PT ;  /* 0x000000ffff067210 */ /* 0x000fd60000ffe4ff */
[----:B------:R-:W2:Y:S01]  /*0c20*/  @P0 LDG.E R12, desc[UR10][R2.64+0x8] ;  /* 0x0000080a020c0981 */ /* 0x000ea2000c1e1900 */
[----:B0-----:R-:W-:-:S04]  /*0c30*/  LEA R4, P1, R5, R14, 0x2 ;  /* 0x0000000e05047211 */ /* 0x001fc800078210ff */
[----:B------:R-:W-:Y:S02]  /*0c40*/  LEA.HI.X R5, R5, R15, R6, 0x2, P1 ;  /* 0x0000000f05057211 */ /* 0x000fe400008f1406 */
[----:B------:R-:W3:Y:S04]  /*0c50*/  LDG.E R6, desc[UR10][R2.64+0x4] ;  /* 0x0000040a02067981 */ /* 0x000ee8000c1e1900 */
[----:B------:R-:W3:Y:S04]  /*0c60*/  LDG.E R11, desc[UR10][R4.64+0x4] ;  /* 0x0000040a040b7981 */ /* 0x000ee8000c1e1900 */
[----:B------:R-:W2:Y:S01]  /*0c70*/  @P0 LDG.E R14, desc[UR10][R4.64+0x8] ;  /* 0x0000080a040e0981 */ /* 0x000ea2000c1e1900 */
[----:B---3--:R-:W-:-:S04]  /*0c80*/  FFMA R13, R6, R11, R13 ;  /* 0x0000000b060d7223 */ /* 0x008fc8000000000d */
[----:B--2---:R-:W-:-:S07]  /*0c90*/  @P0 FFMA R13, R12, R14, R13 ;  /* 0x0000000e0c0d0223 */ /* 0x004fce000000000d */
.L_x_42:
[----:B------:R-:W-:Y:S05]  /*0ca0*/  BRA.U UP0, `(.L_x_45) ;  /* 0xfffffff500487547 */ /* 0x000fea000b83ffff */
.L_x_39:
[----:B------:R-:W0:Y:S01]  /*0cb0*/  LDC.64 R2, c[0x0][0x390] ;  /* 0x0000e400ff027b82 */ /* 0x000e220000000a00 */
[----:B------:R-:W1:Y:S02]  /*0cc0*/  LDCU UR4, c[0x0][0x3a4] ;  /* 0x00007480ff0477ac */ /* 0x000e640008000800 */
[----:B-1----:R-:W-:-:S04]  /*0cd0*/  IMAD R7, R0, UR4, R7 ;  /* 0x0000000400077c24 */ /* 0x002fc8000f8e0207 */
[----:B0-----:R-:W-:-:S05]  /*0ce0*/  IMAD.WIDE R2, R7, 0x4, R2 ;  /* 0x0000000407027825 */ /* 0x001fca00078e0202 */
[----:B------:R-:W-:Y:S01]  /*0cf0*/  STG.E desc[UR10][R2.64], R13 ;  /* 0x0000000d02007986 */ /* 0x000fe2000c10190a */
[----:B------:R-:W-:Y:S05]  /*0d00*/  EXIT ;  /* 0x000000000000794d */ /* 0x000fea0003800000 */
.L_x_46:
        /* <DEDUP_REMOVED lines=15> */
.L_x_56:


//--------------------- .nv.shared._Z24softmax_normalize_kernelPKfPfS0_S0_i --------------------------
	.section	.nv.shared._Z24softmax_normalize_kernelPKfPfS0_S0_i,"aw",@nobits
	.sectionflags	@""
	.align	16
	.zero		1024


//--------------------- .nv.shared.reserved.0     --------------------------
	.section	.nv.shared.reserved.0,"aw",@nobits
	.weak		__nv_reservedSMEM_offset_0_alias
	.size		__nv_reservedSMEM_offset_0_alias, 0, 64
	.other		__nv_reservedSMEM_offset_0_alias,@"STO_CUDA_RESERVED_SHARED STV_DEFAULT"
__nv_reservedSMEM_offset_0_alias:
	.zero		0
	.zero		64


//--------------------- .nv.shared._Z14sum_exp_kernelPKfS0_Pfi --------------------------
	.section	.nv.shared._Z14sum_exp_kernelPKfS0_Pfi,"aw",@nobits
	.sectionflags	@""
	.align	16
	.zero		1024


//--------------------- .nv.shared._Z15find_max_kernelPKfPfi --------------------------
	.section	.nv.shared._Z15find_max_kernelPKfPfi,"aw",@nobits
	.sectionflags	@""
	.align	16
	.zero		1024


//--------------------- .nv.shared._Z9fc_kernelPKfS0_S0_Pfii --------------------------
	.section	.nv.shared._Z9fc_kernelPKfS0_S0_Pfii,"aw",@nobits
	.sectionflags	@""
	.align	16
	.zero		1024


//--------------------- .nv.shared._Z27maxpool_multichannel_kernelPKfPfiiiii --------------------------
	.section	.nv.shared._Z27maxpool_multichannel_kernelPKfPfiiiii,"aw",@nobits
	.sectionflags	@""
	.align	16
	.zero		1024


//--------------------- .nv.shared._Z26conv2d_multichannel_kernelPKfS0_Pfiiiiiii --------------------------
	.section	.nv.shared._Z26conv2d_multichannel_kernelPKfS0_Pfiiiiiii,"aw",@nobits
	.sectionflags	@""
	.align	16
	.zero		1024


//--------------------- .nv.shared._Z14maxpool_kernelPKfPfiiii --------------------------
	.section	.nv.shared._Z14maxpool_kernelPKfPfiiii,"aw",@nobits
	.sectionflags	@""
	.align	16
	.zero		1024


//--------------------- .nv.shared._Z18addBiasRelu_kernelPfPKfii --------------------------
	.section	.nv.shared._Z18addBiasRelu_kernelPfPKfii,"aw",@nobits
	.sectionflags	@""
	.align	16
	.zero		1024


//--------------------- .nv.shared._Z13conv2d_kernelPKfS0_Pfiiiii --------------------------
	.section	.nv.shared._Z13conv2d_kernelPKfS0_Pfiiiii,"aw",@nobits
	.sectionflags	@""
	.align	16
	.zero		1024


//--------------------- .nv.constant0._Z24softmax_normalize_kernelPKfPfS0_S0_i --------------------------
	.section	.nv.constant0._Z24softmax_normalize_kernelPKfPfS0_S0_i,"a",@progbits
	.sectionflags	@""
	.align	4
.nv.constant0._Z24softmax_normalize_kernelPKfPfS0_S0_i:
	.zero		932


//--------------------- .nv.constant0._Z14sum_exp_kernelPKfS0_Pfi --------------------------
	.section	.nv.constant0._Z14sum_exp_kernelPKfS0_Pfi,"a",@progbits
	.sectionflags	@""
	.align	4
.nv.constant0._Z14sum_exp_kernelPKfS0_Pfi:
	.zero		924


//--------------------- .nv.constant0._Z15find_max_kernelPKfPfi --------------------------
	.section	.nv.constant0._Z15find_max_kernelPKfPfi,"a",@progbits
	.sectionflags	@""
	.align	4
.nv.constant0._Z15find_max_kernelPKfPfi:
	.zero		916


//--------------------- .nv.constant0._Z9fc_kernelPKfS0_S0_Pfii --------------------------
	.section	.nv.constant0._Z9fc_kernelPKfS0_S0_Pfii,"a",@progbits
	.sectionflags	@""
	.align	4
.nv.constant0._Z9fc_kernelPKfS0_S0_Pfii:
	.zero		936


//--------------------- .nv.constant0._Z27maxpool_multichannel_kernelPKfPfiiiii --------------------------
	.section	.nv.constant0._Z27maxpool_multichannel_kernelPKfPfiiiii,"a",@progbits
	.sectionflags	@""
	.align	4
.nv.constant0._Z27maxpool_multichannel_kernelPKfPfiiiii:
	.zero		932


//--------------------- .nv.constant0._Z26conv2d_multichannel_kernelPKfS0_Pfiiiiiii --------------------------
	.section	.nv.constant0._Z26conv2d_multichannel_kernelPKfS0_Pfiiiiiii,"a",@progbits
	.sectionflags	@""
	.align	4
.nv.constant0._Z26conv2d_multichannel_kernelPKfS0_Pfiiiiiii:
	.zero		948


//--------------------- .nv.constant0._Z14maxpool_kernelPKfPfiiii --------------------------
	.section	.nv.constant0._Z14maxpool_kernelPKfPfiiii,"a",@progbits
	.sectionflags	@""
	.align	4
.nv.constant0._Z14maxpool_kernelPKfPfiiii:
	.zero		928


//--------------------- .nv.constant0._Z18addBiasRelu_kernelPfPKfii --------------------------
	.section	.nv.constant0._Z18addBiasRelu_kernelPfPKfii,"a",@progbits
	.sectionflags	@""
	.align	4
.nv.constant0._Z18addBiasRelu_kernelPfPKfii:
	.zero		920


//--------------------- .nv.constant0._Z13conv2d_kernelPKfS0_Pfiiiii --------------------------
	.section	.nv.constant0._Z13conv2d_kernelPKfS0_Pfiiiii,"a",@progbits
	.sectionflags	@""
	.align	4
.nv.constant0._Z13conv2d_kernelPKfS0_Pfiiiii:
	.zero		940


//--------------------- SYMBOLS --------------------------

	.type		.nv.reservedSmem.offset0,@object
	.size		.nv.reservedSmem.offset0,0x4
	.type		.nv.reservedSmem.cap,@object
	.size		.nv.reservedSmem.cap,0x4
